// auto-generated by cutlass_sweep.gemm — config: {"arch": "sm_100", "cluster_m": 1, "cluster_n": 1, "dtype": "bf16", "dtype_b": "bf16", "layout": "nt", "stages": 5, "tile_k": 32, "tile_m": 64, "tile_n": 128}
#include "cutlass/cutlass.h"
#include "cutlass/gemm/collective/collective_builder.hpp"
#include "cutlass/gemm/device/gemm_universal_adapter.h"
#include "cutlass/gemm/kernel/gemm_universal.hpp"
#include "cutlass/epilogue/collective/collective_builder.hpp"

using ElemA = cutlass::bfloat16_t;
using ElemB = cutlass::bfloat16_t;
using ElemCD = cutlass::bfloat16_t;
using Acc  = float;
using TileShape    = cute::Shape<cute::_64, cute::_128, cute::_32>;
using ClusterShape = cute::Shape<cute::_1, cute::_1, cute::_1>;

using CollectiveEpilogue = typename cutlass::epilogue::collective::CollectiveBuilder<
    cutlass::arch::Sm100, cutlass::arch::OpClassTensorOp,
    TileShape, ClusterShape,
    cutlass::epilogue::collective::EpilogueTileAuto,
    Acc, Acc,
    ElemCD, cutlass::layout::RowMajor, 128 / cutlass::sizeof_bits<ElemCD>::value,
    ElemCD, cutlass::layout::RowMajor, 128 / cutlass::sizeof_bits<ElemCD>::value,
    cutlass::epilogue::collective::EpilogueScheduleAuto
  >::CollectiveOp;

using CollectiveMainloop = typename cutlass::gemm::collective::CollectiveBuilder<
    cutlass::arch::Sm100, cutlass::arch::OpClassTensorOp,
    ElemA, cutlass::layout::RowMajor, 128 / cutlass::sizeof_bits<ElemA>::value,
    ElemB, cutlass::layout::ColumnMajor, 128 / cutlass::sizeof_bits<ElemB>::value,
    Acc,
    TileShape, ClusterShape,
    cutlass::gemm::collective::StageCount<5>,
    cutlass::gemm::collective::KernelScheduleAuto
  >::CollectiveOp;

using GemmKernel = cutlass::gemm::kernel::GemmUniversal<
    cute::Shape<int,int,int,int>,
    CollectiveMainloop,
    CollectiveEpilogue
>;
using Gemm = cutlass::gemm::device::GemmUniversalAdapter<GemmKernel>;

// Force the device kernel symbol into the cubin without needing a host main.
auto* _anchor = &cutlass::device_kernel<GemmKernel>;


// ===== COMPILED SASS (sm_100a) =====

	.target	sm_100a

	.elftype	@"ET_EXEC"


//--------------------- .note.nv.tkinfo           --------------------------
	.section	.note.nv.tkinfo,"",@"SHT_NOTE"
	.sectionflags	@"SHF_NOTE_NV_TKINFO"
	.tkinfo
        /*0018*/ 	.word	0x00000002
        /*0030*/ 	.string	""
        /*0030*/ 	.string	"ptxas"
        /*0030*/ 	.string	"Cuda compilation tools, release 13.0, V13.0.88"
        /*0030*/ 	.string	"Build cuda_13.0.r13.0/compiler.36424714_0"
        /*0030*/ 	.string	"-arch sm_100a -m 64 "



//--------------------- .note.nv.cuinfo           --------------------------
	.section	.note.nv.cuinfo,"",@"SHT_NOTE"
	.sectionflags	@"SHF_NOTE_NV_CUINFO"
        /*0018*/ 	.short	0x0002
        /*001a*/ 	.short	0x0064
        /*001c*/ 	.short	0x0082
	.zero		2


//--------------------- .nv.info                  --------------------------
	.section	.nv.info,"",@"SHT_CUDA_INFO"
	.align	4


	//----- nvinfo : EIATTR_REGCOUNT
	.align		4
        /*0000*/ 	.byte	0x04, 0x2f
        /*0002*/ 	.short	(.L_19 - .L_18)
	.align		4
.L_18:
        /*0004*/ 	.word	index@(_ZN7cutlass13device_kernelINS_4gemm6kernel13GemmUniversalIN4cute5tupleIJiiiiEEENS1_10collective13CollectiveMmaINS1_35MainloopSm100TmaUmmaWarpSpecializedILi5ELi2ELi4ENS5_IJNS4_1CILi1EEESB_SB_EEEEENS5_IJNSA_ILi64EEENSA_ILi128EEENSA_ILi32EEEEEENS_10bfloat16_tENS5_IJlSB_lEEESI_SJ_NS4_8TiledMMAINS4_8MMA_AtomIJNS4_20SM100_MMA_F16BF16_SSISI_SI_fLi64ELi128ELNS4_4UMMA5MajorE0ELSO_0ELNSN_7ScaleInE0ELSP_0EEEEEENS4_6LayoutISC_NS5_IJNSA_ILi0EEEST_ST_EEEEENS5_IJNS4_10UnderscoreESW_SW_EEEEENS4_13SM90_TMA_LOADENS4_14ComposedLayoutINS4_7SwizzleILi2ELi4ELi3EEENS4_18smem_ptr_flag_bitsILi16EEENSS_INS5_IJNSA_ILi8EEESG_EEENS5_IJSG_SB_EEEEEEEvNS4_8identityESZ_S19_vS1A_EENS_8epilogue10collective18CollectiveEpilogueINS1C_23Sm100TmaWarpSpecializedILi4ELi2ELi16ELb1ELb0EEEJSH_NS5_IJNSS_ISE_SB_EENSS_ISG_SB_EEEEESI_SJ_SI_SJ_NS1C_6fusion15FusionCallbacksIS1G_NS1K_17LinearCombinationISI_fSI_fLNS_15FloatRoundStyleE2EEESH_S1J_JEEENS4_5SM1004TMEM4LOAD26SM100_TMEM_LOAD_16dp256b4xESZ_S19_NS4_17SM75_U32x4_LDSM_NENS4_14SM90_TMA_STOREES19_NS4_17SM90_U32x4_STSM_NENS4_39AutoVectorizingCopyWithAssumedAlignmentILi128EEEEEEvvEEEEvNT_6ParamsE)
        /*0008*/ 	.word	0x0000005b


	//----- nvinfo : EIATTR_FRAME_SIZE
	.align		4
.L_19:
        /*000c*/ 	.byte	0x04, 0x11
        /*000e*/ 	.short	(.L_21 - .L_20)
	.align		4
.L_20:
        /*0010*/ 	.word	index@($__internal_2_$__cuda_sm10x_tcgen05_guardrail_trap_unallocated_columns_being_dealloced)
        /*0014*/ 	.word	0x00000000


	//----- nvinfo : EIATTR_FRAME_SIZE
	.align		4
.L_21:
        /*0018*/ 	.byte	0x04, 0x11
        /*001a*/ 	.short	(.L_23 - .L_22)
	.align		4
.L_22:
        /*001c*/ 	.word	index@($__internal_1_$__cuda_sm10x_tcgen05_guardrail_trap_phase_invalid_during_alloc)
        /*0020*/ 	.word	0x00000000


	//----- nvinfo : EIATTR_FRAME_SIZE
	.align		4
.L_23:
        /*0024*/ 	.byte	0x04, 0x11
        /*0026*/ 	.short	(.L_25 - .L_24)
	.align		4
.L_24:
        /*0028*/ 	.word	index@($__internal_0_$__cuda_sm10x_tcgen05_guardrail_trap_col_being_dealloced_not_returned_by_alloc)
        /*002c*/ 	.word	0x00000000


	//----- nvinfo : EIATTR_FRAME_SIZE
	.align		4
.L_25:
        /*0030*/ 	.byte	0x04, 0x11
        /*0032*/ 	.short	(.L_27 - .L_26)
	.align		4
.L_26:
        /*0034*/ 	.word	index@(_ZN7cutlass13device_kernelINS_4gemm6kernel13GemmUniversalIN4cute5tupleIJiiiiEEENS1_10collective13CollectiveMmaINS1_35MainloopSm100TmaUmmaWarpSpecializedILi5ELi2ELi4ENS5_IJNS4_1CILi1EEESB_SB_EEEEENS5_IJNSA_ILi64EEENSA_ILi128EEENSA_ILi32EEEEEENS_10bfloat16_tENS5_IJlSB_lEEESI_SJ_NS4_8TiledMMAINS4_8MMA_AtomIJNS4_20SM100_MMA_F16BF16_SSISI_SI_fLi64ELi128ELNS4_4UMMA5MajorE0ELSO_0ELNSN_7ScaleInE0ELSP_0EEEEEENS4_6LayoutISC_NS5_IJNSA_ILi0EEEST_ST_EEEEENS5_IJNS4_10UnderscoreESW_SW_EEEEENS4_13SM90_TMA_LOADENS4_14ComposedLayoutINS4_7SwizzleILi2ELi4ELi3EEENS4_18smem_ptr_flag_bitsILi16EEENSS_INS5_IJNSA_ILi8EEESG_EEENS5_IJSG_SB_EEEEEEEvNS4_8identityESZ_S19_vS1A_EENS_8epilogue10collective18CollectiveEpilogueINS1C_23Sm100TmaWarpSpecializedILi4ELi2ELi16ELb1ELb0EEEJSH_NS5_IJNSS_ISE_SB_EENSS_ISG_SB_EEEEESI_SJ_SI_SJ_NS1C_6fusion15FusionCallbacksIS1G_NS1K_17LinearCombinationISI_fSI_fLNS_15FloatRoundStyleE2EEESH_S1J_JEEENS4_5SM1004TMEM4LOAD26SM100_TMEM_LOAD_16dp256b4xESZ_S19_NS4_17SM75_U32x4_LDSM_NENS4_14SM90_TMA_STOREES19_NS4_17SM90_U32x4_STSM_NENS4_39AutoVectorizingCopyWithAssumedAlignmentILi128EEEEEEvvEEEEvNT_6ParamsE)
        /*0038*/ 	.word	0x00000000


	//----- nvinfo : EIATTR_MIN_STACK_SIZE
	.align		4
.L_27:
        /*003c*/ 	.byte	0x04, 0x12
        /*003e*/ 	.short	(.L_29 - .L_28)
	.align		4
.L_28:
        /*0040*/ 	.word	index@(_ZN7cutlass13device_kernelINS_4gemm6kernel13GemmUniversalIN4cute5tupleIJiiiiEEENS1_10collective13CollectiveMmaINS1_35MainloopSm100TmaUmmaWarpSpecializedILi5ELi2ELi4ENS5_IJNS4_1CILi1EEESB_SB_EEEEENS5_IJNSA_ILi64EEENSA_ILi128EEENSA_ILi32EEEEEENS_10bfloat16_tENS5_IJlSB_lEEESI_SJ_NS4_8TiledMMAINS4_8MMA_AtomIJNS4_20SM100_MMA_F16BF16_SSISI_SI_fLi64ELi128ELNS4_4UMMA5MajorE0ELSO_0ELNSN_7ScaleInE0ELSP_0EEEEEENS4_6LayoutISC_NS5_IJNSA_ILi0EEEST_ST_EEEEENS5_IJNS4_10UnderscoreESW_SW_EEEEENS4_13SM90_TMA_LOADENS4_14ComposedLayoutINS4_7SwizzleILi2ELi4ELi3EEENS4_18smem_ptr_flag_bitsILi16EEENSS_INS5_IJNSA_ILi8EEESG_EEENS5_IJSG_SB_EEEEEEEvNS4_8identityESZ_S19_vS1A_EENS_8epilogue10collective18CollectiveEpilogueINS1C_23Sm100TmaWarpSpecializedILi4ELi2ELi16ELb1ELb0EEEJSH_NS5_IJNSS_ISE_SB_EENSS_ISG_SB_EEEEESI_SJ_SI_SJ_NS1C_6fusion15FusionCallbacksIS1G_NS1K_17LinearCombinationISI_fSI_fLNS_15FloatRoundStyleE2EEESH_S1J_JEEENS4_5SM1004TMEM4LOAD26SM100_TMEM_LOAD_16dp256b4xESZ_S19_NS4_17SM75_U32x4_LDSM_NENS4_14SM90_TMA_STOREES19_NS4_17SM90_U32x4_STSM_NENS4_39AutoVectorizingCopyWithAssumedAlignmentILi128EEEEEEvvEEEEvNT_6ParamsE)
        /*0044*/ 	.word	0x00000000
.L_29:


//--------------------- .nv.compat                --------------------------
	.section	.nv.compat,"",@"SHT_CUDA_COMPAT_INFO"
	.align	4
        /*0000*/ 	.byte	0x02, 0x09, 0x01, 0x00, 0x02, 0x02, 0x02, 0x00, 0x02, 0x05, 0x05, 0x00, 0x03, 0x07, 0x01, 0x01
        /*0010*/ 	.byte	0x02, 0x03, 0x01, 0x00, 0x02, 0x06, 0x01, 0x00, 0x04, 0x0b, 0x08, 0x00, 0x09, 0x00, 0x00, 0x00
        /*0020*/ 	.byte	0x00, 0x00, 0x00, 0x00


//--------------------- .nv.info._ZN7cutlass13device_kernelINS_4gemm6kernel13GemmUniversalIN4cute5tupleIJiiiiEEENS1_10collective13CollectiveMmaINS1_35MainloopSm100TmaUmmaWarpSpecializedILi5ELi2ELi4ENS5_IJNS4_1CILi1EEESB_SB_EEEEENS5_IJNSA_ILi64EEENSA_ILi128EEENSA_ILi32EEEEEENS_10bfloat16_tENS5_IJlSB_lEEESI_SJ_NS4_8TiledMMAINS4_8MMA_AtomIJNS4_20SM100_MMA_F16BF16_SSISI_SI_fLi64ELi128ELNS4_4UMMA5MajorE0ELSO_0ELNSN_7ScaleInE0ELSP_0EEEEEENS4_6LayoutISC_NS5_IJNSA_ILi0EEEST_ST_EEEEENS5_IJNS4_10UnderscoreESW_SW_EEEEENS4_13SM90_TMA_LOADENS4_14ComposedLayoutINS4_7SwizzleILi2ELi4ELi3EEENS4_18smem_ptr_flag_bitsILi16EEENSS_INS5_IJNSA_ILi8EEESG_EEENS5_IJSG_SB_EEEEEEEvNS4_8identityESZ_S19_vS1A_EENS_8epilogue10collective18CollectiveEpilogueINS1C_23Sm100TmaWarpSpecializedILi4ELi2ELi16ELb1ELb0EEEJSH_NS5_IJNSS_ISE_SB_EENSS_ISG_SB_EEEEESI_SJ_SI_SJ_NS1C_6fusion15FusionCallbacksIS1G_NS1K_17LinearCombinationISI_fSI_fLNS_15FloatRoundStyleE2EEESH_S1J_JEEENS4_5SM1004TMEM4LOAD26SM100_TMEM_LOAD_16dp256b4xESZ_S19_NS4_17SM75_U32x4_LDSM_NENS4_14SM90_TMA_STOREES19_NS4_17SM90_U32x4_STSM_NENS4_39AutoVectorizingCopyWithAssumedAlignmentILi128EEEEEEvvEEEEvNT_6ParamsE --------------------------
	.section	.nv.info._ZN7cutlass13device_kernelINS_4gemm6kernel13GemmUniversalIN4cute5tupleIJiiiiEEENS1_10collective13CollectiveMmaINS1_35MainloopSm100TmaUmmaWarpSpecializedILi5ELi2ELi4ENS5_IJNS4_1CILi1EEESB_SB_EEEEENS5_IJNSA_ILi64EEENSA_ILi128EEENSA_ILi32EEEEEENS_10bfloat16_tENS5_IJlSB_lEEESI_SJ_NS4_8TiledMMAINS4_8MMA_AtomIJNS4_20SM100_MMA_F16BF16_SSISI_SI_fLi64ELi128ELNS4_4UMMA5MajorE0ELSO_0ELNSN_7ScaleInE0ELSP_0EEEEEENS4_6LayoutISC_NS5_IJNSA_ILi0EEEST_ST_EEEEENS5_IJNS4_10UnderscoreESW_SW_EEEEENS4_13SM90_TMA_LOADENS4_14ComposedLayoutINS4_7SwizzleILi2ELi4ELi3EEENS4_18smem_ptr_flag_bitsILi16EEENSS_INS5_IJNSA_ILi8EEESG_EEENS5_IJSG_SB_EEEEEEEvNS4_8identityESZ_S19_vS1A_EENS_8epilogue10collective18CollectiveEpilogueINS1C_23Sm100TmaWarpSpecializedILi4ELi2ELi16ELb1ELb0EEEJSH_NS5_IJNSS_ISE_SB_EENSS_ISG_SB_EEEEESI_SJ_SI_SJ_NS1C_6fusion15FusionCallbacksIS1G_NS1K_17LinearCombinationISI_fSI_fLNS_15FloatRoundStyleE2EEESH_S1J_JEEENS4_5SM1004TMEM4LOAD26SM100_TMEM_LOAD_16dp256b4xESZ_S19_NS4_17SM75_U32x4_LDSM_NENS4_14SM90_TMA_STOREES19_NS4_17SM90_U32x4_STSM_NENS4_39AutoVectorizingCopyWithAssumedAlignmentILi128EEEEEEvvEEEEvNT_6ParamsE,"",@"SHT_CUDA_INFO"
	.sectionflags	@""
	.align	4


	//----- nvinfo : EIATTR_CUDA_API_VERSION
	.align		4
        /*0000*/ 	.byte	0x04, 0x37
        /*0002*/ 	.short	(.L_31 - .L_30)
.L_30:
        /*0004*/ 	.word	0x00000082


	//----- nvinfo : EIATTR_KPARAM_INFO
	.align		4
.L_31:
        /*0008*/ 	.byte	0x04, 0x17
        /*000a*/ 	.short	(.L_33 - .L_32)
.L_32:
        /*000c*/ 	.word	0x00000000
        /*0010*/ 	.short	0x0000
        /*0012*/ 	.short	0x0000
        /*0014*/ 	.byte	0x00, 0xf0, 0x01, 0x20


	//----- nvinfo : EIATTR_AT_ENTRY_FRAGMENTS
	.align		4
.L_33:
        /*0018*/ 	.byte	0x04, 0x4f
        /*001a*/ 	.short	(.L_35 - .L_34)


	//   ....[0]....
.L_34:
        /*001c*/ 	.word	0x00000006


	//----- nvinfo : EIATTR_RESERVED_SMEM_USED
	.align		4
.L_35:
        /*0020*/ 	.byte	0x01, 0x41
	.zero		2


	//----- nvinfo : EIATTR_SPARSE_MMA_MASK
	.align		4
        /*0024*/ 	.byte	0x03, 0x50
        /*0026*/ 	.short	0x0000


	//----- nvinfo : EIATTR_TCGEN05_1CTA_USED
	.align		4
        /*0028*/ 	.byte	0x01, 0x51
	.zero		2


	//----- nvinfo : EIATTR_MAXREG_COUNT
	.align		4
        /*002c*/ 	.byte	0x03, 0x1b
        /*002e*/ 	.short	0x00ff


	//----- nvinfo : EIATTR_NUM_BARRIERS
	.align		4
        /*0030*/ 	.byte	0x02, 0x4c
        /*0032*/ 	.byte	0x07
	.zero		1


	//----- nvinfo : EIATTR_EXTERNS
	.align		4
        /*0034*/ 	.byte	0x04, 0x0f
        /*0036*/ 	.short	(.L_37 - .L_36)


	//   ....[0]....
	.align		4
.L_36:
        /*0038*/ 	.word	index@(__assertfail)


	//----- nvinfo : EIATTR_MERCURY_ISA_VERSION
	.align		4
.L_37:
        /*003c*/ 	.byte	0x03, 0x5f
        /*003e*/ 	.short	0x0101


	//----- nvinfo : EIATTR_INT_WARP_WIDE_INSTR_OFFSETS
	.align		4
        /*0040*/ 	.byte	0x04, 0x31
        /*0042*/ 	.short	(.L_39 - .L_38)


	//   ....[0]....
.L_38:
        /*0044*/ 	.word	0x00001e10


	//   ....[1]....
        /*0048*/ 	.word	0x00003870


	//   ....[2]....
        /*004c*/ 	.word	0x00003890


	//   ....[3]....
        /*0050*/ 	.word	0x000038c0


	//   ....[4]....
        /*0054*/ 	.word	0x00004200


	//   ....[5]....
        /*0058*/ 	.word	0x00004270


	//   ....[6]....
        /*005c*/ 	.word	0x00004350


	//   ....[7]....
        /*0060*/ 	.word	0x000043d0


	//   ....[8]....
        /*0064*/ 	.word	0x000044e0


	//   ....[9]....
        /*0068*/ 	.word	0x00004570


	//   ....[10]....
        /*006c*/ 	.word	0x00004750


	//   ....[11]....
        /*0070*/ 	.word	0x000048b0


	//----- nvinfo : EIATTR_COOP_GROUP_MASK_REGIDS
	.align		4
.L_39:
        /*0074*/ 	.byte	0x04, 0x29
        /*0076*/ 	.short	(.L_41 - .L_40)


	//   ....[0]....
.L_40:
        /*0078*/ 	.word	0xffffffff


	//   ....[1]....
        /*007c*/ 	.word	0xffffffff


	//   ....[2]....
        /*0080*/ 	.word	0xffffffff


	//   ....[3]....
        /*0084*/ 	.word	0xffffffff


	//   ....[4]....
        /*0088*/ 	.word	0xffffffff


	//   ....[5]....
        /*008c*/ 	.word	0xffffffff


	//   ....[6]....
        /*0090*/ 	.word	0xffffffff


	//   ....[7]....
        /*0094*/ 	.word	0xffffffff


	//   ....[8]....
        /*0098*/ 	.word	0xffffffff


	//   ....[9]....
        /*009c*/ 	.word	0xffffffff


	//   ....[10]....
        /*00a0*/ 	.word	0xffffffff


	//   ....[11]....
        /*00a4*/ 	.word	0xffffffff


	//   ....[12]....
        /*00a8*/ 	.word	0xffffffff


	//----- nvinfo : EIATTR_COOP_GROUP_INSTR_OFFSETS
	.align		4
.L_41:
        /*00ac*/ 	.byte	0x04, 0x28
        /*00ae*/ 	.short	(.L_43 - .L_42)


	//   ....[0]....
.L_42:
        /*00b0*/ 	.word	0x00000090


	//   ....[1]....
        /*00b4*/ 	.word	0x000004d0


	//   ....[2]....
        /*00b8*/ 	.word	0x00000660


	//   ....[3]....
        /*00bc*/ 	.word	0x00000800


	//   ....[4]....
        /*00c0*/ 	.word	0x00000900


	//   ....[5]....
        /*00c4*/ 	.word	0x00000a70


	//   ....[6]....
        /*00c8*/ 	.word	0x00000c10


	//   ....[7]....
        /*00cc*/ 	.word	0x00001cf0


	//   ....[8]....
        /*00d0*/ 	.word	0x00002b60


	//   ....[9]....
        /*00d4*/ 	.word	0x00002d70


	//   ....[10]....
        /*00d8*/ 	.word	0x00002da0


	//   ....[11]....
        /*00dc*/ 	.word	0x00003750


	//   ....[12]....
        /*00e0*/ 	.word	0x00003980


	//----- nvinfo : EIATTR_VRC_CTA_INIT_COUNT
	.align		4
.L_43:
        /*00e4*/ 	.byte	0x02, 0x4a
        /*00e6*/ 	.byte	0x80
	.zero		1


	//----- nvinfo : EIATTR_SYSCALL_OFFSETS
	.align		4
        /*00e8*/ 	.byte	0x04, 0x46
        /*00ea*/ 	.short	(.L_45 - .L_44)


	//   ....[0]....
.L_44:
        /*00ec*/ 	.word	0x00005360


	//   ....[1]....
        /*00f0*/ 	.word	0x00005450


	//   ....[2]....
        /*00f4*/ 	.word	0x00005bb0


	//   ....[3]....
        /*00f8*/ 	.word	0x00006460


	//   ....[4]....
        /*00fc*/ 	.word	0x00006ce0


	//   ....[5]....
        /*0100*/ 	.word	0x00007560


	//----- nvinfo : EIATTR_MBARRIER_INSTR_OFFSETS
	.align		4
.L_45:
        /*0104*/ 	.byte	0x04, 0x39
        /*0106*/ 	.short	(.L_47 - .L_46)


	//   ....[0]....
.L_46:
        /*0108*/ 	.word	0x000005b0
        /*010c*/ 	.word	0x000000ff
        /*0110*/ 	.word	0x00000000
        /*0114*/ 	.short	0x0100
        /*0116*/ 	.byte	0x05
	.zero		1


	//   ....[1]....
        /*0118*/ 	.word	0x000005c0
        /*011c*/ 	.word	0x000000ff
        /*0120*/ 	.word	0x00000028
        /*0124*/ 	.short	0x0100
        /*0126*/ 	.byte	0x05
	.zero		1


	//   ....[2]....
        /*0128*/ 	.word	0x000005d0
        /*012c*/ 	.word	0x000000ff
        /*0130*/ 	.word	0x00000008
        /*0134*/ 	.short	0x0100
        /*0136*/ 	.byte	0x05
	.zero		1


	//   ....[3]....
        /*0138*/ 	.word	0x000005e0
        /*013c*/ 	.word	0x000000ff
        /*0140*/ 	.word	0x00000030
        /*0144*/ 	.short	0x0100
        /*0146*/ 	.byte	0x05
	.zero		1


	//   ....[4]....
        /*0148*/ 	.word	0x000005f0
        /*014c*/ 	.word	0x000000ff
        /*0150*/ 	.word	0x00000010
        /*0154*/ 	.short	0x0100
        /*0156*/ 	.byte	0x05
	.zero		1


	//   ....[5]....
        /*0158*/ 	.word	0x00000600
        /*015c*/ 	.word	0x000000ff
        /*0160*/ 	.word	0x00000038
        /*0164*/ 	.short	0x0100
        /*0166*/ 	.byte	0x05
	.zero		1


	//   ....[6]....
        /*0168*/ 	.word	0x00000610
        /*016c*/ 	.word	0x000000ff
        /*0170*/ 	.word	0x00000018
        /*0174*/ 	.short	0x0100
        /*0176*/ 	.byte	0x05
	.zero		1


	//   ....[7]....
        /*0178*/ 	.word	0x00000620
        /*017c*/ 	.word	0x000000ff
        /*0180*/ 	.word	0x00000040
        /*0184*/ 	.short	0x0100
        /*0186*/ 	.byte	0x05
	.zero		1


	//   ....[8]....
        /*0188*/ 	.word	0x00000630
        /*018c*/ 	.word	0x000000ff
        /*0190*/ 	.word	0x00000020
        /*0194*/ 	.short	0x0100
        /*0196*/ 	.byte	0x05
	.zero		1


	//   ....[9]....
        /*0198*/ 	.word	0x00000640
        /*019c*/ 	.word	0x000000ff
        /*01a0*/ 	.word	0x00000048
        /*01a4*/ 	.short	0x0100
        /*01a6*/ 	.byte	0x05
	.zero		1


	//   ....[10]....
        /*01a8*/ 	.word	0x00000770
        /*01ac*/ 	.word	0x000000ff
        /*01b0*/ 	.word	0x00000050
        /*01b4*/ 	.short	0x0100
        /*01b6*/ 	.byte	0x07
	.zero		1


	//   ....[11]....
        /*01b8*/ 	.word	0x00000780
        /*01bc*/ 	.word	0x000000ff
        /*01c0*/ 	.word	0x00000070
        /*01c4*/ 	.short	0x0100
        /*01c6*/ 	.byte	0x07
	.zero		1


	//   ....[12]....
        /*01c8*/ 	.word	0x00000790
        /*01cc*/ 	.word	0x000000ff
        /*01d0*/ 	.word	0x00000058
        /*01d4*/ 	.short	0x0100
        /*01d6*/ 	.byte	0x07
	.zero		1


	//   ....[13]....
        /*01d8*/ 	.word	0x000007a0
        /*01dc*/ 	.word	0x000000ff
        /*01e0*/ 	.word	0x00000078
        /*01e4*/ 	.short	0x0100
        /*01e6*/ 	.byte	0x07
	.zero		1


	//   ....[14]....
        /*01e8*/ 	.word	0x000007b0
        /*01ec*/ 	.word	0x000000ff
        /*01f0*/ 	.word	0x00000060
        /*01f4*/ 	.short	0x0100
        /*01f6*/ 	.byte	0x07
	.zero		1


	//   ....[15]....
        /*01f8*/ 	.word	0x000007c0
        /*01fc*/ 	.word	0x000000ff
        /*0200*/ 	.word	0x00000080
        /*0204*/ 	.short	0x0100
        /*0206*/ 	.byte	0x07
	.zero		1


	//   ....[16]....
        /*0208*/ 	.word	0x000007d0
        /*020c*/ 	.word	0x000000ff
        /*0210*/ 	.word	0x00000068
        /*0214*/ 	.short	0x0100
        /*0216*/ 	.byte	0x07
	.zero		1


	//   ....[17]....
        /*0218*/ 	.word	0x000007e0
        /*021c*/ 	.word	0x000000ff
        /*0220*/ 	.word	0x00000088
        /*0224*/ 	.short	0x0100
        /*0226*/ 	.byte	0x07
	.zero		1


	//   ....[18]....
        /*0228*/ 	.word	0x000008d0
        /*022c*/ 	.word	0x000000ff
        /*0230*/ 	.word	0x00000090
        /*0234*/ 	.short	0x0100
        /*0236*/ 	.byte	0x05
	.zero		1


	//   ....[19]....
        /*0238*/ 	.word	0x000008e0
        /*023c*/ 	.word	0x000000ff
        /*0240*/ 	.word	0x00000098
        /*0244*/ 	.short	0x0100
        /*0246*/ 	.byte	0x05
	.zero		1


	//   ....[20]....
        /*0248*/ 	.word	0x00000a20
        /*024c*/ 	.word	0x000000ff
        /*0250*/ 	.word	0x000000a0
        /*0254*/ 	.short	0x0100
        /*0256*/ 	.byte	0x05
	.zero		1


	//   ....[21]....
        /*0258*/ 	.word	0x00000a30
        /*025c*/ 	.word	0x000000ff
        /*0260*/ 	.word	0x000000b0
        /*0264*/ 	.short	0x0100
        /*0266*/ 	.byte	0x05
	.zero		1


	//   ....[22]....
        /*0268*/ 	.word	0x00000a40
        /*026c*/ 	.word	0x000000ff
        /*0270*/ 	.word	0x000000a8
        /*0274*/ 	.short	0x0100
        /*0276*/ 	.byte	0x05
	.zero		1


	//   ....[23]....
        /*0278*/ 	.word	0x00000a50
        /*027c*/ 	.word	0x000000ff
        /*0280*/ 	.word	0x000000b8
        /*0284*/ 	.short	0x0100
        /*0286*/ 	.byte	0x05
	.zero		1


	//   ....[24]....
        /*0288*/ 	.word	0x00000b80
        /*028c*/ 	.word	0x000000ff
        /*0290*/ 	.word	0x000000c0
        /*0294*/ 	.short	0x0100
        /*0296*/ 	.byte	0x07
	.zero		1


	//   ....[25]....
        /*0298*/ 	.word	0x00000b90
        /*029c*/ 	.word	0x000000ff
        /*02a0*/ 	.word	0x000000e0
        /*02a4*/ 	.short	0x0100
        /*02a6*/ 	.byte	0x07
	.zero		1


	//   ....[26]....
        /*02a8*/ 	.word	0x00000ba0
        /*02ac*/ 	.word	0x000000ff
        /*02b0*/ 	.word	0x000000c8
        /*02b4*/ 	.short	0x0100
        /*02b6*/ 	.byte	0x07
	.zero		1


	//   ....[27]....
        /*02b8*/ 	.word	0x00000bb0
        /*02bc*/ 	.word	0x000000ff
        /*02c0*/ 	.word	0x000000e8
        /*02c4*/ 	.short	0x0100
        /*02c6*/ 	.byte	0x07
	.zero		1


	//   ....[28]....
        /*02c8*/ 	.word	0x00000bc0
        /*02cc*/ 	.word	0x000000ff
        /*02d0*/ 	.word	0x000000d0
        /*02d4*/ 	.short	0x0100
        /*02d6*/ 	.byte	0x07
	.zero		1


	//   ....[29]....
        /*02d8*/ 	.word	0x00000bd0
        /*02dc*/ 	.word	0x000000ff
        /*02e0*/ 	.word	0x000000f0
        /*02e4*/ 	.short	0x0100
        /*02e6*/ 	.byte	0x07
	.zero		1


	//   ....[30]....
        /*02e8*/ 	.word	0x00000be0
        /*02ec*/ 	.word	0x000000ff
        /*02f0*/ 	.word	0x000000d8
        /*02f4*/ 	.short	0x0100
        /*02f6*/ 	.byte	0x07
	.zero		1


	//   ....[31]....
        /*02f8*/ 	.word	0x00000bf0
        /*02fc*/ 	.word	0x000000ff
        /*0300*/ 	.word	0x000000f8
        /*0304*/ 	.short	0x0100
        /*0306*/ 	.byte	0x07
	.zero		1


	//   ....[32]....
        /*0308*/ 	.word	0x00000ce0
        /*030c*/ 	.word	0x000000ff
        /*0310*/ 	.word	0x00000100
        /*0314*/ 	.short	0x0100
        /*0316*/ 	.byte	0x05
	.zero		1


	//   ....[33]....
        /*0318*/ 	.word	0x00000cf0
        /*031c*/ 	.word	0x000000ff
        /*0320*/ 	.word	0x00000110
        /*0324*/ 	.short	0x0100
        /*0326*/ 	.byte	0x05
	.zero		1


	//   ....[34]....
        /*0328*/ 	.word	0x00000d00
        /*032c*/ 	.word	0x000000ff
        /*0330*/ 	.word	0x00000108
        /*0334*/ 	.short	0x0100
        /*0336*/ 	.byte	0x05
	.zero		1


	//   ....[35]....
        /*0338*/ 	.word	0x00000d10
        /*033c*/ 	.word	0x000000ff
        /*0340*/ 	.word	0x00000118
        /*0344*/ 	.short	0x0100
        /*0346*/ 	.byte	0x05
	.zero		1


	//   ....[36]....
        /*0348*/ 	.word	0x000015f0
        /*034c*/ 	.word	0x00000003
        /*0350*/ 	.word	0x00000110
        /*0354*/ 	.short	0x010a
        /*0356*/ 	.byte	0xff
	.zero		1


	//   ....[37]....
        /*0358*/ 	.word	0x00001620
        /*035c*/ 	.word	0x00000003
        /*0360*/ 	.word	0x00000100
        /*0364*/ 	.short	0x0101
        /*0366*/ 	.byte	0xff
	.zero		1


	//   ....[38]....
        /*0368*/ 	.word	0x000016f0
        /*036c*/ 	.word	0x000000ff
        /*0370*/ 	.word	0x00000028
        /*0374*/ 	.short	0x010a
        /*0376*/ 	.byte	0x08
	.zero		1


	//   ....[39]....
        /*0378*/ 	.word	0x00001790
        /*037c*/ 	.word	0x000000ff
        /*0380*/ 	.word	0x00000028
        /*0384*/ 	.short	0x010a
        /*0386*/ 	.byte	0x21
	.zero		1


	//   ....[40]....
        /*0388*/ 	.word	0x000018e0
        /*038c*/ 	.word	0x000000ff
        /*0390*/ 	.word	0x00000028
        /*0394*/ 	.short	0x010a
        /*0396*/ 	.byte	0x08
	.zero		1


	//   ....[41]....
        /*0398*/ 	.word	0x000019f0
        /*039c*/ 	.word	0x000000ff
        /*03a0*/ 	.word	0x00000098
        /*03a4*/ 	.short	0x0101
        /*03a6*/ 	.byte	0x04
	.zero		1


	//   ....[42]....
        /*03a8*/ 	.word	0x00001a10
        /*03ac*/ 	.word	0x000000ff
        /*03b0*/ 	.word	0x00000028
        /*03b4*/ 	.short	0x010a
        /*03b6*/ 	.byte	0x08
	.zero		1


	//   ....[43]....
        /*03b8*/ 	.word	0x00001a90
        /*03bc*/ 	.word	0x000000ff
        /*03c0*/ 	.word	0x00000028
        /*03c4*/ 	.short	0x010a
        /*03c6*/ 	.byte	0x11
	.zero		1


	//   ....[44]....
        /*03c8*/ 	.word	0x00001be0
        /*03cc*/ 	.word	0x000000ff
        /*03d0*/ 	.word	0x00000028
        /*03d4*/ 	.short	0x010a
        /*03d6*/ 	.byte	0x08
	.zero		1


	//   ....[45]....
        /*03d8*/ 	.word	0x00001d20
        /*03dc*/ 	.word	0x00000002
        /*03e0*/ 	.word	0x000000a0
        /*03e4*/ 	.short	0x010a
        /*03e6*/ 	.byte	0xff
	.zero		1


	//   ....[46]....
        /*03e8*/ 	.word	0x00001de0
        /*03ec*/ 	.word	0x00000002
        /*03f0*/ 	.word	0x00000000
        /*03f4*/ 	.short	0x0101
        /*03f6*/ 	.byte	0xff
	.zero		1


	//   ....[47]....
        /*03f8*/ 	.word	0x00002340
        /*03fc*/ 	.word	0x000000ff
        /*0400*/ 	.word	0x00000000
        /*0404*/ 	.short	0x010a
        /*0406*/ 	.byte	0x05
	.zero		1


	//   ....[48]....
        /*0408*/ 	.word	0x000023d0
        /*040c*/ 	.word	0x000000ff
        /*0410*/ 	.word	0x00000000
        /*0414*/ 	.short	0x010a
        /*0416*/ 	.byte	0x05
	.zero		1


	//   ....[49]....
        /*0418*/ 	.word	0x00002460
        /*041c*/ 	.word	0x000000ff
        /*0420*/ 	.word	0x00000000
        /*0424*/ 	.short	0x010a
        /*0426*/ 	.byte	0x05
	.zero		1


	//   ....[50]....
        /*0428*/ 	.word	0x000024f0
        /*042c*/ 	.word	0x000000ff
        /*0430*/ 	.word	0x00000000
        /*0434*/ 	.short	0x010a
        /*0436*/ 	.byte	0x05
	.zero		1


	//   ....[51]....
        /*0438*/ 	.word	0x00002590
        /*043c*/ 	.word	0x00000000
        /*0440*/ 	.word	0x00000000
        /*0444*/ 	.short	0x010a
        /*0446*/ 	.byte	0xff
	.zero		1


	//   ....[52]....
        /*0448*/ 	.word	0x000026b0
        /*044c*/ 	.word	0x00000000
        /*0450*/ 	.word	0x00000100
        /*0454*/ 	.short	0x010a
        /*0456*/ 	.byte	0xff
	.zero		1


	//   ....[53]....
        /*0458*/ 	.word	0x00002710
        /*045c*/ 	.word	0x00000004
        /*0460*/ 	.word	0x00000000
        /*0464*/ 	.short	0x0101
        /*0466*/ 	.byte	0xff
	.zero		1


	//   ....[54]....
        /*0468*/ 	.word	0x00002730
        /*046c*/ 	.word	0x000000ff
        /*0470*/ 	.word	0x000000b0
        /*0474*/ 	.short	0x010a
        /*0476*/ 	.byte	0x05
	.zero		1


	//   ....[55]....
        /*0478*/ 	.word	0x00002850
        /*047c*/ 	.word	0x00000000
        /*0480*/ 	.word	0x000000a0
        /*0484*/ 	.short	0x010a
        /*0486*/ 	.byte	0xff
	.zero		1


	//   ....[56]....
        /*0488*/ 	.word	0x00002960
        /*048c*/ 	.word	0x00000000
        /*0490*/ 	.word	0x00000000
        /*0494*/ 	.short	0x0101
        /*0496*/ 	.byte	0xff
	.zero		1


	//   ....[57]....
        /*0498*/ 	.word	0x000029f0
        /*049c*/ 	.word	0x000000ff
        /*04a0*/ 	.word	0x000000b0
        /*04a4*/ 	.short	0x0106
        /*04a6*/ 	.byte	0x05
	.zero		1


	//   ....[58]....
        /*04a8*/ 	.word	0x00002a10
        /*04ac*/ 	.word	0x000000ff
        /*04b0*/ 	.word	0x000000b0
        /*04b4*/ 	.short	0x010a
        /*04b6*/ 	.byte	0x05
	.zero		1


	//   ....[59]....
        /*04b8*/ 	.word	0x00002aa0
        /*04bc*/ 	.word	0x000000ff
        /*04c0*/ 	.word	0x000000b0
        /*04c4*/ 	.short	0x0106
        /*04c6*/ 	.byte	0x04
	.zero		1


	//   ....[60]....
        /*04c8*/ 	.word	0x00002ae0
        /*04cc*/ 	.word	0x00000000
        /*04d0*/ 	.word	0x000000b0
        /*04d4*/ 	.short	0x010a
        /*04d6*/ 	.byte	0xff
	.zero		1


	//   ....[61]....
        /*04d8*/ 	.word	0x00002fe0
        /*04dc*/ 	.word	0x00000000
        /*04e0*/ 	.word	0x000000a0
        /*04e4*/ 	.short	0x010a
        /*04e6*/ 	.byte	0xff
	.zero		1


	//   ....[62]....
        /*04e8*/ 	.word	0x000030e0
        /*04ec*/ 	.word	0x00000003
        /*04f0*/ 	.word	0x00000000
        /*04f4*/ 	.short	0x0101
        /*04f6*/ 	.byte	0xff
	.zero		1


	//   ....[63]....
        /*04f8*/ 	.word	0x000030f0
        /*04fc*/ 	.word	0x000000ff
        /*0500*/ 	.word	0x00000000
        /*0504*/ 	.short	0x010a
        /*0506*/ 	.byte	0x04
	.zero		1


	//   ....[64]....
        /*0508*/ 	.word	0x00003170
        /*050c*/ 	.word	0x000000ff
        /*0510*/ 	.word	0x000000e0
        /*0514*/ 	.short	0x010a
        /*0516*/ 	.byte	0x08
	.zero		1


	//   ....[65]....
        /*0518*/ 	.word	0x00003250
        /*051c*/ 	.word	0x000000ff
        /*0520*/ 	.word	0x00000000
        /*0524*/ 	.short	0x010a
        /*0526*/ 	.byte	0x07
	.zero		1


	//   ....[66]....
        /*0528*/ 	.word	0x00003390
        /*052c*/ 	.word	0x000000ff
        /*0530*/ 	.word	0x00000000
        /*0534*/ 	.short	0x010a
        /*0536*/ 	.byte	0x04
	.zero		1


	//   ....[67]....
        /*0538*/ 	.word	0x00003580
        /*053c*/ 	.word	0x000000ff
        /*0540*/ 	.word	0x00000000
        /*0544*/ 	.short	0x010a
        /*0546*/ 	.byte	0x05
	.zero		1


	//   ....[68]....
        /*0548*/ 	.word	0x00003610
        /*054c*/ 	.word	0x000000ff
        /*0550*/ 	.word	0x00000000
        /*0554*/ 	.short	0x010a
        /*0556*/ 	.byte	0x05
	.zero		1


	//   ....[69]....
        /*0558*/ 	.word	0x000036a0
        /*055c*/ 	.word	0x000000ff
        /*0560*/ 	.word	0x00000000
        /*0564*/ 	.short	0x010a
        /*0566*/ 	.byte	0x05
	.zero		1


	//   ....[70]....
        /*0568*/ 	.word	0x00003730
        /*056c*/ 	.word	0x000000ff
        /*0570*/ 	.word	0x00000000
        /*0574*/ 	.short	0x010a
        /*0576*/ 	.byte	0x07
	.zero		1


	//   ....[71]....
        /*0578*/ 	.word	0x00003bb0
        /*057c*/ 	.word	0x00000000
        /*0580*/ 	.word	0x000000a0
        /*0584*/ 	.short	0x010a
        /*0586*/ 	.byte	0xff
	.zero		1


	//   ....[72]....
        /*0588*/ 	.word	0x00003c70
        /*058c*/ 	.word	0x00000000
        /*0590*/ 	.word	0x00000000
        /*0594*/ 	.short	0x0101
        /*0596*/ 	.byte	0xff
	.zero		1


	//   ....[73]....
        /*0598*/ 	.word	0x00003f90
        /*059c*/ 	.word	0x000000ff
        /*05a0*/ 	.word	0x00000098
        /*05a4*/ 	.short	0x010a
        /*05a6*/ 	.byte	0x07
	.zero		1


	//   ....[74]....
        /*05a8*/ 	.word	0x00004180
        /*05ac*/ 	.word	0x000000ff
        /*05b0*/ 	.word	0x00000070
        /*05b4*/ 	.short	0x010a
        /*05b6*/ 	.byte	0x07
	.zero		1


	//   ....[75]....
        /*05b8*/ 	.word	0x000042f0
        /*05bc*/ 	.word	0x000000ff
        /*05c0*/ 	.word	0x00000050
        /*05c4*/ 	.short	0x010b
        /*05c6*/ 	.byte	0x07
	.zero		1


	//   ....[76]....
        /*05c8*/ 	.word	0x00004300
        /*05cc*/ 	.word	0x000000ff
        /*05d0*/ 	.word	0x00000000
        /*05d4*/ 	.short	0x0101
        /*05d6*/ 	.byte	0x08
	.zero		1


	//   ....[77]....
        /*05d8*/ 	.word	0x00004320
        /*05dc*/ 	.word	0x000000ff
        /*05e0*/ 	.word	0x00000078
        /*05e4*/ 	.short	0x010a
        /*05e6*/ 	.byte	0x07
	.zero		1


	//   ....[78]....
        /*05e8*/ 	.word	0x00004480
        /*05ec*/ 	.word	0x000000ff
        /*05f0*/ 	.word	0x00000058
        /*05f4*/ 	.short	0x010b
        /*05f6*/ 	.byte	0x07
	.zero		1


	//   ....[79]....
        /*05f8*/ 	.word	0x00004490
        /*05fc*/ 	.word	0x000000ff
        /*0600*/ 	.word	0x00000000
        /*0604*/ 	.short	0x0101
        /*0606*/ 	.byte	0x08
	.zero		1


	//   ....[80]....
        /*0608*/ 	.word	0x000044a0
        /*060c*/ 	.word	0x000000ff
        /*0610*/ 	.word	0x00000080
        /*0614*/ 	.short	0x010a
        /*0616*/ 	.byte	0x07
	.zero		1


	//   ....[81]....
        /*0618*/ 	.word	0x00004640
        /*061c*/ 	.word	0x000000ff
        /*0620*/ 	.word	0x00000060
        /*0624*/ 	.short	0x010b
        /*0626*/ 	.byte	0x07
	.zero		1


	//   ....[82]....
        /*0628*/ 	.word	0x000046b0
        /*062c*/ 	.word	0x000000ff
        /*0630*/ 	.word	0x00000000
        /*0634*/ 	.short	0x0101
        /*0636*/ 	.byte	0x08
	.zero		1


	//   ....[83]....
        /*0638*/ 	.word	0x000046e0
        /*063c*/ 	.word	0x000000ff
        /*0640*/ 	.word	0x00000088
        /*0644*/ 	.short	0x010a
        /*0646*/ 	.byte	0x07
	.zero		1


	//   ....[84]....
        /*0648*/ 	.word	0x000048f0
        /*064c*/ 	.word	0x000000ff
        /*0650*/ 	.word	0x00000068
        /*0654*/ 	.short	0x010b
        /*0656*/ 	.byte	0x07
	.zero		1


	//   ....[85]....
        /*0658*/ 	.word	0x00004910
        /*065c*/ 	.word	0x000000ff
        /*0660*/ 	.word	0x00000000
        /*0664*/ 	.short	0x0101
        /*0666*/ 	.byte	0x0d
	.zero		1


	//   ....[86]....
        /*0668*/ 	.word	0x00004940
        /*066c*/ 	.word	0x000000ff
        /*0670*/ 	.word	0x00000070
        /*0674*/ 	.short	0x010a
        /*0676*/ 	.byte	0x07
	.zero		1


	//   ....[87]....
        /*0678*/ 	.word	0x00004960
        /*067c*/ 	.word	0x000000ff
        /*0680*/ 	.word	0x00000078
        /*0684*/ 	.short	0x010a
        /*0686*/ 	.byte	0x07
	.zero		1


	//   ....[88]....
        /*0688*/ 	.word	0x00004980
        /*068c*/ 	.word	0x000000ff
        /*0690*/ 	.word	0x00000080
        /*0694*/ 	.short	0x010a
        /*0696*/ 	.byte	0x07
	.zero		1


	//   ....[89]....
        /*0698*/ 	.word	0x000049c0
        /*069c*/ 	.word	0x00000000
        /*06a0*/ 	.word	0x00000088
        /*06a4*/ 	.short	0x010a
        /*06a6*/ 	.byte	0xff
	.zero		1


	//   ....[90]....
        /*06a8*/ 	.word	0x00004d20
        /*06ac*/ 	.word	0x00000000
        /*06b0*/ 	.word	0x000000a0
        /*06b4*/ 	.short	0x010a
        /*06b6*/ 	.byte	0xff
	.zero		1


	//   ....[91]....
        /*06b8*/ 	.word	0x00004e30
        /*06bc*/ 	.word	0x00000000
        /*06c0*/ 	.word	0x00000000
        /*06c4*/ 	.short	0x0101
        /*06c6*/ 	.byte	0xff
	.zero		1


	//   ....[92]....
        /*06c8*/ 	.word	0x00005890
        /*06cc*/ 	.word	0x000000ff
        /*06d0*/ 	.word	0x00000050
        /*06d4*/ 	.short	0x010a
        /*06d6*/ 	.byte	0x30
	.zero		1


	//   ....[93]....
        /*06d8*/ 	.word	0x00005900
        /*06dc*/ 	.word	0x0000004f
        /*06e0*/ 	.word	0x000000c0
        /*06e4*/ 	.short	0x010a
        /*06e6*/ 	.byte	0xff
	.zero		1


	//   ....[94]....
        /*06e8*/ 	.word	0x000059b0
        /*06ec*/ 	.word	0x000000ff
        /*06f0*/ 	.word	0x00000050
        /*06f4*/ 	.short	0x010a
        /*06f6*/ 	.byte	0x30
	.zero		1


	//   ....[95]....
        /*06f8*/ 	.word	0x00005a90
        /*06fc*/ 	.word	0x0000004f
        /*0700*/ 	.word	0x000000c0
        /*0704*/ 	.short	0x010a
        /*0706*/ 	.byte	0xff
	.zero		1


	//   ....[96]....
        /*0708*/ 	.word	0x000061c0
        /*070c*/ 	.word	0x00000000
        /*0710*/ 	.word	0x00000000
        /*0714*/ 	.short	0x0101
        /*0716*/ 	.byte	0xff
	.zero		1


	//   ....[97]....
        /*0718*/ 	.word	0x000061d0
        /*071c*/ 	.word	0x00000003
        /*0720*/ 	.word	0x00000050
        /*0724*/ 	.short	0x010a
        /*0726*/ 	.byte	0xff
	.zero		1


	//   ....[98]....
        /*0728*/ 	.word	0x00006290
        /*072c*/ 	.word	0x00000003
        /*0730*/ 	.word	0x00000050
        /*0734*/ 	.short	0x010a
        /*0736*/ 	.byte	0xff
	.zero		1


	//   ....[99]....
        /*0738*/ 	.word	0x00006a40
        /*073c*/ 	.word	0x00000026
        /*0740*/ 	.word	0x00000000
        /*0744*/ 	.short	0x0101
        /*0746*/ 	.byte	0xff
	.zero		1


	//   ....[100]....
        /*0748*/ 	.word	0x00006a60
        /*074c*/ 	.word	0x00000053
        /*0750*/ 	.word	0x00000050
        /*0754*/ 	.short	0x010a
        /*0756*/ 	.byte	0xff
	.zero		1


	//   ....[101]....
        /*0758*/ 	.word	0x00006b10
        /*075c*/ 	.word	0x00000053
        /*0760*/ 	.word	0x00000050
        /*0764*/ 	.short	0x010a
        /*0766*/ 	.byte	0xff
	.zero		1


	//   ....[102]....
        /*0768*/ 	.word	0x000072c0
        /*076c*/ 	.word	0x00000026
        /*0770*/ 	.word	0x00000000
        /*0774*/ 	.short	0x0101
        /*0776*/ 	.byte	0xff
	.zero		1


	//   ....[103]....
        /*0778*/ 	.word	0x000072e0
        /*077c*/ 	.word	0x00000058
        /*0780*/ 	.word	0x00000050
        /*0784*/ 	.short	0x010a
        /*0786*/ 	.byte	0xff
	.zero		1


	//   ....[104]....
        /*0788*/ 	.word	0x00007390
        /*078c*/ 	.word	0x00000058
        /*0790*/ 	.word	0x00000050
        /*0794*/ 	.short	0x010a
        /*0796*/ 	.byte	0xff
	.zero		1


	//   ....[105]....
        /*0798*/ 	.word	0x000076d0
        /*079c*/ 	.word	0x000000ff
        /*07a0*/ 	.word	0x00000000
        /*07a4*/ 	.short	0x0101
        /*07a6*/ 	.byte	0x05
	.zero		1


	//   ....[106]....
        /*07a8*/ 	.word	0x00007ba0
        /*07ac*/ 	.word	0x00000002
        /*07b0*/ 	.word	0x00000000
        /*07b4*/ 	.short	0x0101
        /*07b6*/ 	.byte	0xff
	.zero		1


	//   ....[107]....
        /*07b8*/ 	.word	0x00007e10
        /*07bc*/ 	.word	0x000000ff
        /*07c0*/ 	.word	0x00000000
        /*07c4*/ 	.short	0x0101
        /*07c6*/ 	.byte	0x04
	.zero		1


	//   ....[108]....
        /*07c8*/ 	.word	0x00007e30
        /*07cc*/ 	.word	0x00000003
        /*07d0*/ 	.word	0x00000110
        /*07d4*/ 	.short	0x010a
        /*07d6*/ 	.byte	0xff
	.zero		1


	//   ....[109]....
        /*07d8*/ 	.word	0x00007e90
        /*07dc*/ 	.word	0x00000002
        /*07e0*/ 	.word	0x00000028
        /*07e4*/ 	.short	0x010a
        /*07e6*/ 	.byte	0xff
	.zero		1


	//   ....[110]....
        /*07e8*/ 	.word	0x00007ef0
        /*07ec*/ 	.word	0x00000002
        /*07f0*/ 	.word	0x00000028
        /*07f4*/ 	.short	0x010a
        /*07f6*/ 	.byte	0xff
	.zero		1


	//   ....[111]....
        /*07f8*/ 	.word	0x00007f40
        /*07fc*/ 	.word	0x00000002
        /*0800*/ 	.word	0x000000a0
        /*0804*/ 	.short	0x010a
        /*0806*/ 	.byte	0xff
	.zero		1


	//   ....[112]....
        /*0808*/ 	.word	0x00007fa0
        /*080c*/ 	.word	0x00000000
        /*0810*/ 	.word	0x00000000
        /*0814*/ 	.short	0x010a
        /*0816*/ 	.byte	0xff
	.zero		1


	//   ....[113]....
        /*0818*/ 	.word	0x00008000
        /*081c*/ 	.word	0x00000000
        /*0820*/ 	.word	0x00000000
        /*0824*/ 	.short	0x010a
        /*0826*/ 	.byte	0xff
	.zero		1


	//   ....[114]....
        /*0828*/ 	.word	0x00008060
        /*082c*/ 	.word	0x00000000
        /*0830*/ 	.word	0x00000000
        /*0834*/ 	.short	0x010a
        /*0836*/ 	.byte	0xff
	.zero		1


	//   ....[115]....
        /*0838*/ 	.word	0x000080c0
        /*083c*/ 	.word	0x00000000
        /*0840*/ 	.word	0x00000000
        /*0844*/ 	.short	0x010a
        /*0846*/ 	.byte	0xff
	.zero		1


	//   ....[116]....
        /*0848*/ 	.word	0x00008110
        /*084c*/ 	.word	0x00000000
        /*0850*/ 	.word	0x00000100
        /*0854*/ 	.short	0x010a
        /*0856*/ 	.byte	0xff
	.zero		1


	//   ....[117]....
        /*0858*/ 	.word	0x00008170
        /*085c*/ 	.word	0x00000000
        /*0860*/ 	.word	0x000000b0
        /*0864*/ 	.short	0x010a
        /*0866*/ 	.byte	0xff
	.zero		1


	//   ....[118]....
        /*0868*/ 	.word	0x000081c0
        /*086c*/ 	.word	0x00000000
        /*0870*/ 	.word	0x000000a0
        /*0874*/ 	.short	0x010a
        /*0876*/ 	.byte	0xff
	.zero		1


	//   ....[119]....
        /*0878*/ 	.word	0x00008220
        /*087c*/ 	.word	0x00000000
        /*0880*/ 	.word	0x000000b0
        /*0884*/ 	.short	0x010a
        /*0886*/ 	.byte	0xff
	.zero		1


	//   ....[120]....
        /*0888*/ 	.word	0x00008270
        /*088c*/ 	.word	0x00000000
        /*0890*/ 	.word	0x000000a0
        /*0894*/ 	.short	0x010a
        /*0896*/ 	.byte	0xff
	.zero		1


	//   ....[121]....
        /*0898*/ 	.word	0x000082d0
        /*089c*/ 	.word	0x00000003
        /*08a0*/ 	.word	0x000000e0
        /*08a4*/ 	.short	0x010a
        /*08a6*/ 	.byte	0xff
	.zero		1


	//   ....[122]....
        /*08a8*/ 	.word	0x00008330
        /*08ac*/ 	.word	0x00000000
        /*08b0*/ 	.word	0x00000000
        /*08b4*/ 	.short	0x010a
        /*08b6*/ 	.byte	0xff
	.zero		1


	//   ....[123]....
        /*08b8*/ 	.word	0x00008390
        /*08bc*/ 	.word	0x00000000
        /*08c0*/ 	.word	0x00000000
        /*08c4*/ 	.short	0x010a
        /*08c6*/ 	.byte	0xff
	.zero		1


	//   ....[124]....
        /*08c8*/ 	.word	0x000083f0
        /*08cc*/ 	.word	0x00000000
        /*08d0*/ 	.word	0x00000000
        /*08d4*/ 	.short	0x010a
        /*08d6*/ 	.byte	0xff
	.zero		1


	//   ....[125]....
        /*08d8*/ 	.word	0x00008450
        /*08dc*/ 	.word	0x00000000
        /*08e0*/ 	.word	0x00000000
        /*08e4*/ 	.short	0x010a
        /*08e6*/ 	.byte	0xff
	.zero		1


	//   ....[126]....
        /*08e8*/ 	.word	0x000084b0
        /*08ec*/ 	.word	0x00000000
        /*08f0*/ 	.word	0x00000000
        /*08f4*/ 	.short	0x010a
        /*08f6*/ 	.byte	0xff
	.zero		1


	//   ....[127]....
        /*08f8*/ 	.word	0x00008500
        /*08fc*/ 	.word	0x00000000
        /*0900*/ 	.word	0x000000a0
        /*0904*/ 	.short	0x010a
        /*0906*/ 	.byte	0xff
	.zero		1


	//   ....[128]....
        /*0908*/ 	.word	0x00008560
        /*090c*/ 	.word	0x00000000
        /*0910*/ 	.word	0x00000098
        /*0914*/ 	.short	0x010a
        /*0916*/ 	.byte	0xff
	.zero		1


	//   ....[129]....
        /*0918*/ 	.word	0x000085c0
        /*091c*/ 	.word	0x00000003
        /*0920*/ 	.word	0x00000070
        /*0924*/ 	.short	0x010a
        /*0926*/ 	.byte	0xff
	.zero		1


	//   ....[130]....
        /*0928*/ 	.word	0x00008620
        /*092c*/ 	.word	0x00000003
        /*0930*/ 	.word	0x00000078
        /*0934*/ 	.short	0x010a
        /*0936*/ 	.byte	0xff
	.zero		1


	//   ....[131]....
        /*0938*/ 	.word	0x00008680
        /*093c*/ 	.word	0x00000003
        /*0940*/ 	.word	0x00000080
        /*0944*/ 	.short	0x010a
        /*0946*/ 	.byte	0xff
	.zero		1


	//   ....[132]....
        /*0948*/ 	.word	0x000086e0
        /*094c*/ 	.word	0x00000003
        /*0950*/ 	.word	0x00000088
        /*0954*/ 	.short	0x010a
        /*0956*/ 	.byte	0xff
	.zero		1


	//   ....[133]....
        /*0958*/ 	.word	0x00008740
        /*095c*/ 	.word	0x00000000
        /*0960*/ 	.word	0x00000070
        /*0964*/ 	.short	0x010a
        /*0966*/ 	.byte	0xff
	.zero		1


	//   ....[134]....
        /*0968*/ 	.word	0x000087a0
        /*096c*/ 	.word	0x00000000
        /*0970*/ 	.word	0x00000078
        /*0974*/ 	.short	0x010a
        /*0976*/ 	.byte	0xff
	.zero		1


	//   ....[135]....
        /*0978*/ 	.word	0x00008800
        /*097c*/ 	.word	0x00000000
        /*0980*/ 	.word	0x00000080
        /*0984*/ 	.short	0x010a
        /*0986*/ 	.byte	0xff
	.zero		1


	//   ....[136]....
        /*0988*/ 	.word	0x00008850
        /*098c*/ 	.word	0x00000000
        /*0990*/ 	.word	0x000000a0
        /*0994*/ 	.short	0x010a
        /*0996*/ 	.byte	0xff
	.zero		1


	//   ....[137]....
        /*0998*/ 	.word	0x000088b0
        /*099c*/ 	.word	0x00000002
        /*09a0*/ 	.word	0x00000050
        /*09a4*/ 	.short	0x010a
        /*09a6*/ 	.byte	0xff
	.zero		1


	//   ....[138]....
        /*09a8*/ 	.word	0x00008900
        /*09ac*/ 	.word	0x0000004f
        /*09b0*/ 	.word	0x000000c0
        /*09b4*/ 	.short	0x010a
        /*09b6*/ 	.byte	0xff
	.zero		1


	//   ....[139]....
        /*09b8*/ 	.word	0x00008950
        /*09bc*/ 	.word	0x00000003
        /*09c0*/ 	.word	0x00000050
        /*09c4*/ 	.short	0x010a
        /*09c6*/ 	.byte	0xff
	.zero		1


	//   ....[140]....
        /*09c8*/ 	.word	0x000089a0
        /*09cc*/ 	.word	0x00000053
        /*09d0*/ 	.word	0x00000050
        /*09d4*/ 	.short	0x010a
        /*09d6*/ 	.byte	0xff
	.zero		1


	//   ....[141]....
        /*09d8*/ 	.word	0x000089f0
        /*09dc*/ 	.word	0x00000058
        /*09e0*/ 	.word	0x00000050
        /*09e4*/ 	.short	0x010a
        /*09e6*/ 	.byte	0xff
	.zero		1


	//----- nvinfo : EIATTR_NUM_MBARRIERS
	.align		4
.L_47:
        /*09e8*/ 	.byte	0x03, 0x38
        /*09ea*/ 	.short	0x0024


	//----- nvinfo : EIATTR_EXIT_INSTR_OFFSETS
	.align		4
        /*09ec*/ 	.byte	0x04, 0x1c
        /*09ee*/ 	.short	(.L_49 - .L_48)


	//   ....[0]....
.L_48:
        /*09f0*/ 	.word	0x000025c0


	//   ....[1]....
        /*09f4*/ 	.word	0x00002ab0


	//   ....[2]....
        /*09f8*/ 	.word	0x00002b10


	//   ....[3]....
        /*09fc*/ 	.word	0x00003990


	//   ....[4]....
        /*0a00*/ 	.word	0x000049f0


	//   ....[5]....
        /*0a04*/ 	.word	0x00004a30


	//   ....[6]....
        /*0a08*/ 	.word	0x00007d00


	//   ....[7]....
        /*0a0c*/ 	.word	0x00007d80


	//   ....[8]....
        /*0a10*/ 	.word	0x00007db0


	//   ....[9]....
        /*0a14*/ 	.word	0x00007e20


	//----- nvinfo : EIATTR_MAX_THREADS
	.align		4
.L_49:
        /*0a18*/ 	.byte	0x04, 0x05
        /*0a1a*/ 	.short	(.L_51 - .L_50)
.L_50:
        /*0a1c*/ 	.word	0x00000100
        /*0a20*/ 	.word	0x00000001
        /*0a24*/ 	.word	0x00000001


	//----- nvinfo : EIATTR_CRS_STACK_SIZE
	.align		4
.L_51:
        /*0a28*/ 	.byte	0x04, 0x1e
        /*0a2a*/ 	.short	(.L_53 - .L_52)
.L_52:
        /*0a2c*/ 	.word	0x00000000


	//----- nvinfo : EIATTR_CBANK_PARAM_SIZE
	.align		4
.L_53:
        /*0a30*/ 	.byte	0x03, 0x19
        /*0a32*/ 	.short	0x0800


	//----- nvinfo : EIATTR_PARAM_CBANK
	.align		4
        /*0a34*/ 	.byte	0x04, 0x0a
        /*0a36*/ 	.short	(.L_55 - .L_54)
	.align		4
.L_54:
        /*0a38*/ 	.word	index@(.nv.constant0._ZN7cutlass13device_kernelINS_4gemm6kernel13GemmUniversalIN4cute5tupleIJiiiiEEENS1_10collective13CollectiveMmaINS1_35MainloopSm100TmaUmmaWarpSpecializedILi5ELi2ELi4ENS5_IJNS4_1CILi1EEESB_SB_EEEEENS5_IJNSA_ILi64EEENSA_ILi128EEENSA_ILi32EEEEEENS_10bfloat16_tENS5_IJlSB_lEEESI_SJ_NS4_8TiledMMAINS4_8MMA_AtomIJNS4_20SM100_MMA_F16BF16_SSISI_SI_fLi64ELi128ELNS4_4UMMA5MajorE0ELSO_0ELNSN_7ScaleInE0ELSP_0EEEEEENS4_6LayoutISC_NS5_IJNSA_ILi0EEEST_ST_EEEEENS5_IJNS4_10UnderscoreESW_SW_EEEEENS4_13SM90_TMA_LOADENS4_14ComposedLayoutINS4_7SwizzleILi2ELi4ELi3EEENS4_18smem_ptr_flag_bitsILi16EEENSS_INS5_IJNSA_ILi8EEESG_EEENS5_IJSG_SB_EEEEEEEvNS4_8identityESZ_S19_vS1A_EENS_8epilogue10collective18CollectiveEpilogueINS1C_23Sm100TmaWarpSpecializedILi4ELi2ELi16ELb1ELb0EEEJSH_NS5_IJNSS_ISE_SB_EENSS_ISG_SB_EEEEESI_SJ_SI_SJ_NS1C_6fusion15FusionCallbacksIS1G_NS1K_17LinearCombinationISI_fSI_fLNS_15FloatRoundStyleE2EEESH_S1J_JEEENS4_5SM1004TMEM4LOAD26SM100_TMEM_LOAD_16dp256b4xESZ_S19_NS4_17SM75_U32x4_LDSM_NENS4_14SM90_TMA_STOREES19_NS4_17SM90_U32x4_STSM_NENS4_39AutoVectorizingCopyWithAssumedAlignmentILi128EEEEEEvvEEEEvNT_6ParamsE)
        /*0a3c*/ 	.short	0x0380
        /*0a3e*/ 	.short	0x0800


	//----- nvinfo : EIATTR_SW_WAR
	.align		4
.L_55:
        /*0a40*/ 	.byte	0x04, 0x36
        /*0a42*/ 	.short	(.L_57 - .L_56)
.L_56:
        /*0a44*/ 	.word	0x00000008
.L_57:


//--------------------- .nv.callgraph             --------------------------
	.section	.nv.callgraph,"",@"SHT_CUDA_CALLGRAPH"
	.align	4
	.sectionentsize	8
	.align		4
        /*0000*/ 	.word	0x00000000
	.align		4
        /*0004*/ 	.word	0xffffffff
	.align		4
        /*0008*/ 	.word	index@(_ZN7cutlass13device_kernelINS_4gemm6kernel13GemmUniversalIN4cute5tupleIJiiiiEEENS1_10collective13CollectiveMmaINS1_35MainloopSm100TmaUmmaWarpSpecializedILi5ELi2ELi4ENS5_IJNS4_1CILi1EEESB_SB_EEEEENS5_IJNSA_ILi64EEENSA_ILi128EEENSA_ILi32EEEEEENS_10bfloat16_tENS5_IJlSB_lEEESI_SJ_NS4_8TiledMMAINS4_8MMA_AtomIJNS4_20SM100_MMA_F16BF16_SSISI_SI_fLi64ELi128ELNS4_4UMMA5MajorE0ELSO_0ELNSN_7ScaleInE0ELSP_0EEEEEENS4_6LayoutISC_NS5_IJNSA_ILi0EEEST_ST_EEEEENS5_IJNS4_10UnderscoreESW_SW_EEEEENS4_13SM90_TMA_LOADENS4_14ComposedLayoutINS4_7SwizzleILi2ELi4ELi3EEENS4_18smem_ptr_flag_bitsILi16EEENSS_INS5_IJNSA_ILi8EEESG_EEENS5_IJSG_SB_EEEEEEEvNS4_8identityESZ_S19_vS1A_EENS_8epilogue10collective18CollectiveEpilogueINS1C_23Sm100TmaWarpSpecializedILi4ELi2ELi16ELb1ELb0EEEJSH_NS5_IJNSS_ISE_SB_EENSS_ISG_SB_EEEEESI_SJ_SI_SJ_NS1C_6fusion15FusionCallbacksIS1G_NS1K_17LinearCombinationISI_fSI_fLNS_15FloatRoundStyleE2EEESH_S1J_JEEENS4_5SM1004TMEM4LOAD26SM100_TMEM_LOAD_16dp256b4xESZ_S19_NS4_17SM75_U32x4_LDSM_NENS4_14SM90_TMA_STOREES19_NS4_17SM90_U32x4_STSM_NENS4_39AutoVectorizingCopyWithAssumedAlignmentILi128EEEEEEvvEEEEvNT_6ParamsE)
	.align		4
        /*000c*/ 	.word	index@(__assertfail)
	.align		4
        /*0010*/ 	.word	0x00000000
	.align		4
        /*0014*/ 	.word	0xfffffffe
	.align		4
        /*0018*/ 	.word	0x00000000
	.align		4
        /*001c*/ 	.word	0xfffffffd
	.align		4
        /*0020*/ 	.word	0x00000000
	.align		4
        /*0024*/ 	.word	0xfffffffc


//--------------------- .nv.constant4             --------------------------
	.section	.nv.constant4,"a",@progbits
	.align	8
	.align		8
.nv.constant4:
        /*0000*/ 	.dword	__assertfail
	.align		8
        /*0008*/ 	.dword	__unnamed_1
	.align		8
        /*0010*/ 	.dword	__unnamed_2
	.align		8
        /*0018*/ 	.dword	_ZN40_INTERNAL_a6d29efb_4_k_cu_f806c341_359304cuda3std3__45__cpo5beginE
	.align		8
        /*0020*/ 	.dword	_ZN40_INTERNAL_a6d29efb_4_k_cu_f806c341_359304cuda3std3__45__cpo3endE
	.align		8
        /*0028*/ 	.dword	_ZN40_INTERNAL_a6d29efb_4_k_cu_f806c341_359304cuda3std3__45__cpo6cbeginE
	.align		8
        /*0030*/ 	.dword	_ZN40_INTERNAL_a6d29efb_4_k_cu_f806c341_359304cuda3std3__45__cpo4cendE
	.align		8
        /*0038*/ 	.dword	_ZN40_INTERNAL_a6d29efb_4_k_cu_f806c341_359304cuda3std3__442_GLOBAL__N__a6d29efb_4_k_cu_f806c341_359306ignoreE
	.align		8
        /*0040*/ 	.dword	_ZN40_INTERNAL_a6d29efb_4_k_cu_f806c341_359304cuda3std3__419piecewise_constructE
	.align		8
        /*0048*/ 	.dword	_ZN40_INTERNAL_a6d29efb_4_k_cu_f806c341_359304cuda3std3__48in_placeE
	.align		8
        /*0050*/ 	.dword	_ZN40_INTERNAL_a6d29efb_4_k_cu_f806c341_359304cuda3std6ranges3__45__cpo4swapE
	.align		8
        /*0058*/ 	.dword	_ZN40_INTERNAL_a6d29efb_4_k_cu_f806c341_359304cuda3std6ranges3__45__cpo9iter_moveE
	.align		8
        /*0060*/ 	.dword	_ZN40_INTERNAL_a6d29efb_4_k_cu_f806c341_359304cute7productE
	.align		8
        /*0068*/ 	.dword	_ZN40_INTERNAL_a6d29efb_4_k_cu_f806c341_359304cute1_E
	.align		8
        /*0070*/ 	.dword	$str$25
	.align		8
        /*0078*/ 	.dword	$str$26
	.align		8
        /*0080*/ 	.dword	$str$27
	.align		8
        /*0088*/ 	.dword	$str$28


//--------------------- .text._ZN7cutlass13device_kernelINS_4gemm6kernel13GemmUniversalIN4cute5tupleIJiiiiEEENS1_10collective13CollectiveMmaINS1_35MainloopSm100TmaUmmaWarpSpecializedILi5ELi2ELi4ENS5_IJNS4_1CILi1EEESB_SB_EEEEENS5_IJNSA_ILi64EEENSA_ILi128EEENSA_ILi32EEEEEENS_10bfloat16_tENS5_IJlSB_lEEESI_SJ_NS4_8TiledMMAINS4_8MMA_AtomIJNS4_20SM100_MMA_F16BF16_SSISI_SI_fLi64ELi128ELNS4_4UMMA5MajorE0ELSO_0ELNSN_7ScaleInE0ELSP_0EEEEEENS4_6LayoutISC_NS5_IJNSA_ILi0EEEST_ST_EEEEENS5_IJNS4_10UnderscoreESW_SW_EEEEENS4_13SM90_TMA_LOADENS4_14ComposedLayoutINS4_7SwizzleILi2ELi4ELi3EEENS4_18smem_ptr_flag_bitsILi16EEENSS_INS5_IJNSA_ILi8EEESG_EEENS5_IJSG_SB_EEEEEEEvNS4_8identityESZ_S19_vS1A_EENS_8epilogue10collective18CollectiveEpilogueINS1C_23Sm100TmaWarpSpecializedILi4ELi2ELi16ELb1ELb0EEEJSH_NS5_IJNSS_ISE_SB_EENSS_ISG_SB_EEEEESI_SJ_SI_SJ_NS1C_6fusion15FusionCallbacksIS1G_NS1K_17LinearCombinationISI_fSI_fLNS_15FloatRoundStyleE2EEESH_S1J_JEEENS4_5SM1004TMEM4LOAD26SM100_TMEM_LOAD_16dp256b4xESZ_S19_NS4_17SM75_U32x4_LDSM_NENS4_14SM90_TMA_STOREES19_NS4_17SM90_U32x4_STSM_NENS4_39AutoVectorizingCopyWithAssumedAlignmentILi128EEEEEEvvEEEEvNT_6ParamsE --------------------------
	.section	.text._ZN7cutlass13device_kernelINS_4gemm6kernel13GemmUniversalIN4cute5tupleIJiiiiEEENS1_10collective13CollectiveMmaINS1_35MainloopSm100TmaUmmaWarpSpecializedILi5ELi2ELi4ENS5_IJNS4_1CILi1EEESB_SB_EEEEENS5_IJNSA_ILi64EEENSA_ILi128EEENSA_ILi32EEEEEENS_10bfloat16_tENS5_IJlSB_lEEESI_SJ_NS4_8TiledMMAINS4_8MMA_AtomIJNS4_20SM100_MMA_F16BF16_SSISI_SI_fLi64ELi128ELNS4_4UMMA5MajorE0ELSO_0ELNSN_7ScaleInE0ELSP_0EEEEEENS4_6LayoutISC_NS5_IJNSA_ILi0EEEST_ST_EEEEENS5_IJNS4_10UnderscoreESW_SW_EEEEENS4_13SM90_TMA_LOADENS4_14ComposedLayoutINS4_7SwizzleILi2ELi4ELi3EEENS4_18smem_ptr_flag_bitsILi16EEENSS_INS5_IJNSA_ILi8EEESG_EEENS5_IJSG_SB_EEEEEEEvNS4_8identityESZ_S19_vS1A_EENS_8epilogue10collective18CollectiveEpilogueINS1C_23Sm100TmaWarpSpecializedILi4ELi2ELi16ELb1ELb0EEEJSH_NS5_IJNSS_ISE_SB_EENSS_ISG_SB_EEEEESI_SJ_SI_SJ_NS1C_6fusion15FusionCallbacksIS1G_NS1K_17LinearCombinationISI_fSI_fLNS_15FloatRoundStyleE2EEESH_S1J_JEEENS4_5SM1004TMEM4LOAD26SM100_TMEM_LOAD_16dp256b4xESZ_S19_NS4_17SM75_U32x4_LDSM_NENS4_14SM90_TMA_STOREES19_NS4_17SM90_U32x4_STSM_NENS4_39AutoVectorizingCopyWithAssumedAlignmentILi128EEEEEEvvEEEEvNT_6ParamsE,"ax",@progbits
	.align	128
.text._ZN7cutlass13device_kernelINS_4gemm6kernel13GemmUniversalIN4cute5tupleIJiiiiEEENS1_10collective13CollectiveMmaINS1_35MainloopSm100TmaUmmaWarpSpecializedILi5ELi2ELi4ENS5_IJNS4_1CILi1EEESB_SB_EEEEENS5_IJNSA_ILi64EEENSA_ILi128EEENSA_ILi32EEEEEENS_10bfloat16_tENS5_IJlSB_lEEESI_SJ_NS4_8TiledMMAINS4_8MMA_AtomIJNS4_20SM100_MMA_F16BF16_SSISI_SI_fLi64ELi128ELNS4_4UMMA5MajorE0ELSO_0ELNSN_7ScaleInE0ELSP_0EEEEEENS4_6LayoutISC_NS5_IJNSA_ILi0EEEST_ST_EEEEENS5_IJNS4_10UnderscoreESW_SW_EEEEENS4_13SM90_TMA_LOADENS4_14ComposedLayoutINS4_7SwizzleILi2ELi4ELi3EEENS4_18smem_ptr_flag_bitsILi16EEENSS_INS5_IJNSA_ILi8EEESG_EEENS5_IJSG_SB_EEEEEEEvNS4_8identityESZ_S19_vS1A_EENS_8epilogue10collective18CollectiveEpilogueINS1C_23Sm100TmaWarpSpecializedILi4ELi2ELi16ELb1ELb0EEEJSH_NS5_IJNSS_ISE_SB_EENSS_ISG_SB_EEEEESI_SJ_SI_SJ_NS1C_6fusion15FusionCallbacksIS1G_NS1K_17LinearCombinationISI_fSI_fLNS_15FloatRoundStyleE2EEESH_S1J_JEEENS4_5SM1004TMEM4LOAD26SM100_TMEM_LOAD_16dp256b4xESZ_S19_NS4_17SM75_U32x4_LDSM_NENS4_14SM90_TMA_STOREES19_NS4_17SM90_U32x4_STSM_NENS4_39AutoVectorizingCopyWithAssumedAlignmentILi128EEEEEEvvEEEEvNT_6ParamsE:
        .type           _ZN7cutlass13device_kernelINS_4gemm6kernel13GemmUniversalIN4cute5tupleIJiiiiEEENS1_10collective13CollectiveMmaINS1_35MainloopSm100TmaUmmaWarpSpecializedILi5ELi2ELi4ENS5_IJNS4_1CILi1EEESB_SB_EEEEENS5_IJNSA_ILi64EEENSA_ILi128EEENSA_ILi32EEEEEENS_10bfloat16_tENS5_IJlSB_lEEESI_SJ_NS4_8TiledMMAINS4_8MMA_AtomIJNS4_20SM100_MMA_F16BF16_SSISI_SI_fLi64ELi128ELNS4_4UMMA5MajorE0ELSO_0ELNSN_7ScaleInE0ELSP_0EEEEEENS4_6LayoutISC_NS5_IJNSA_ILi0EEEST_ST_EEEEENS5_IJNS4_10UnderscoreESW_SW_EEEEENS4_13SM90_TMA_LOADENS4_14ComposedLayoutINS4_7SwizzleILi2ELi4ELi3EEENS4_18smem_ptr_flag_bitsILi16EEENSS_INS5_IJNSA_ILi8EEESG_EEENS5_IJSG_SB_EEEEEEEvNS4_8identityESZ_S19_vS1A_EENS_8epilogue10collective18CollectiveEpilogueINS1C_23Sm100TmaWarpSpecializedILi4ELi2ELi16ELb1ELb0EEEJSH_NS5_IJNSS_ISE_SB_EENSS_ISG_SB_EEEEESI_SJ_SI_SJ_NS1C_6fusion15FusionCallbacksIS1G_NS1K_17LinearCombinationISI_fSI_fLNS_15FloatRoundStyleE2EEESH_S1J_JEEENS4_5SM1004TMEM4LOAD26SM100_TMEM_LOAD_16dp256b4xESZ_S19_NS4_17SM75_U32x4_LDSM_NENS4_14SM90_TMA_STOREES19_NS4_17SM90_U32x4_STSM_NENS4_39AutoVectorizingCopyWithAssumedAlignmentILi128EEEEEEvvEEEEvNT_6ParamsE,@function
        .size           _ZN7cutlass13device_kernelINS_4gemm6kernel13GemmUniversalIN4cute5tupleIJiiiiEEENS1_10collective13CollectiveMmaINS1_35MainloopSm100TmaUmmaWarpSpecializedILi5ELi2ELi4ENS5_IJNS4_1CILi1EEESB_SB_EEEEENS5_IJNSA_ILi64EEENSA_ILi128EEENSA_ILi32EEEEEENS_10bfloat16_tENS5_IJlSB_lEEESI_SJ_NS4_8TiledMMAINS4_8MMA_AtomIJNS4_20SM100_MMA_F16BF16_SSISI_SI_fLi64ELi128ELNS4_4UMMA5MajorE0ELSO_0ELNSN_7ScaleInE0ELSP_0EEEEEENS4_6LayoutISC_NS5_IJNSA_ILi0EEEST_ST_EEEEENS5_IJNS4_10UnderscoreESW_SW_EEEEENS4_13SM90_TMA_LOADENS4_14ComposedLayoutINS4_7SwizzleILi2ELi4ELi3EEENS4_18smem_ptr_flag_bitsILi16EEENSS_INS5_IJNSA_ILi8EEESG_EEENS5_IJSG_SB_EEEEEEEvNS4_8identityESZ_S19_vS1A_EENS_8epilogue10collective18CollectiveEpilogueINS1C_23Sm100TmaWarpSpecializedILi4ELi2ELi16ELb1ELb0EEEJSH_NS5_IJNSS_ISE_SB_EENSS_ISG_SB_EEEEESI_SJ_SI_SJ_NS1C_6fusion15FusionCallbacksIS1G_NS1K_17LinearCombinationISI_fSI_fLNS_15FloatRoundStyleE2EEESH_S1J_JEEENS4_5SM1004TMEM4LOAD26SM100_TMEM_LOAD_16dp256b4xESZ_S19_NS4_17SM75_U32x4_LDSM_NENS4_14SM90_TMA_STOREES19_NS4_17SM90_U32x4_STSM_NENS4_39AutoVectorizingCopyWithAssumedAlignmentILi128EEEEEEvvEEEEvNT_6ParamsE,(.L_x_179 - _ZN7cutlass13device_kernelINS_4gemm6kernel13GemmUniversalIN4cute5tupleIJiiiiEEENS1_10collective13CollectiveMmaINS1_35MainloopSm100TmaUmmaWarpSpecializedILi5ELi2ELi4ENS5_IJNS4_1CILi1EEESB_SB_EEEEENS5_IJNSA_ILi64EEENSA_ILi128EEENSA_ILi32EEEEEENS_10bfloat16_tENS5_IJlSB_lEEESI_SJ_NS4_8TiledMMAINS4_8MMA_AtomIJNS4_20SM100_MMA_F16BF16_SSISI_SI_fLi64ELi128ELNS4_4UMMA5MajorE0ELSO_0ELNSN_7ScaleInE0ELSP_0EEEEEENS4_6LayoutISC_NS5_IJNSA_ILi0EEEST_ST_EEEEENS5_IJNS4_10UnderscoreESW_SW_EEEEENS4_13SM90_TMA_LOADENS4_14ComposedLayoutINS4_7SwizzleILi2ELi4ELi3EEENS4_18smem_ptr_flag_bitsILi16EEENSS_INS5_IJNSA_ILi8EEESG_EEENS5_IJSG_SB_EEEEEEEvNS4_8identityESZ_S19_vS1A_EENS_8epilogue10collective18CollectiveEpilogueINS1C_23Sm100TmaWarpSpecializedILi4ELi2ELi16ELb1ELb0EEEJSH_NS5_IJNSS_ISE_SB_EENSS_ISG_SB_EEEEESI_SJ_SI_SJ_NS1C_6fusion15FusionCallbacksIS1G_NS1K_17LinearCombinationISI_fSI_fLNS_15FloatRoundStyleE2EEESH_S1J_JEEENS4_5SM1004TMEM4LOAD26SM100_TMEM_LOAD_16dp256b4xESZ_S19_NS4_17SM75_U32x4_LDSM_NENS4_14SM90_TMA_STOREES19_NS4_17SM90_U32x4_STSM_NENS4_39AutoVectorizingCopyWithAssumedAlignmentILi128EEEEEEvvEEEEvNT_6ParamsE)
        .other          _ZN7cutlass13device_kernelINS_4gemm6kernel13GemmUniversalIN4cute5tupleIJiiiiEEENS1_10collective13CollectiveMmaINS1_35MainloopSm100TmaUmmaWarpSpecializedILi5ELi2ELi4ENS5_IJNS4_1CILi1EEESB_SB_EEEEENS5_IJNSA_ILi64EEENSA_ILi128EEENSA_ILi32EEEEEENS_10bfloat16_tENS5_IJlSB_lEEESI_SJ_NS4_8TiledMMAINS4_8MMA_AtomIJNS4_20SM100_MMA_F16BF16_SSISI_SI_fLi64ELi128ELNS4_4UMMA5MajorE0ELSO_0ELNSN_7ScaleInE0ELSP_0EEEEEENS4_6LayoutISC_NS5_IJNSA_ILi0EEEST_ST_EEEEENS5_IJNS4_10UnderscoreESW_SW_EEEEENS4_13SM90_TMA_LOADENS4_14ComposedLayoutINS4_7SwizzleILi2ELi4ELi3EEENS4_18smem_ptr_flag_bitsILi16EEENSS_INS5_IJNSA_ILi8EEESG_EEENS5_IJSG_SB_EEEEEEEvNS4_8identityESZ_S19_vS1A_EENS_8epilogue10collective18CollectiveEpilogueINS1C_23Sm100TmaWarpSpecializedILi4ELi2ELi16ELb1ELb0EEEJSH_NS5_IJNSS_ISE_SB_EENSS_ISG_SB_EEEEESI_SJ_SI_SJ_NS1C_6fusion15FusionCallbacksIS1G_NS1K_17LinearCombinationISI_fSI_fLNS_15FloatRoundStyleE2EEESH_S1J_JEEENS4_5SM1004TMEM4LOAD26SM100_TMEM_LOAD_16dp256b4xESZ_S19_NS4_17SM75_U32x4_LDSM_NENS4_14SM90_TMA_STOREES19_NS4_17SM90_U32x4_STSM_NENS4_39AutoVectorizingCopyWithAssumedAlignmentILi128EEEEEEvvEEEEvNT_6ParamsE,@"STO_CUDA_ENTRY STV_DEFAULT"
_ZN7cutlass13device_kernelINS_4gemm6kernel13GemmUniversalIN4cute5tupleIJiiiiEEENS1_10collective13CollectiveMmaINS1_35MainloopSm100TmaUmmaWarpSpecializedILi5ELi2ELi4ENS5_IJNS4_1CILi1EEESB_SB_EEEEENS5_IJNSA_ILi64EEENSA_ILi128EEENSA_ILi32EEEEEENS_10bfloat16_tENS5_IJlSB_lEEESI_SJ_NS4_8TiledMMAINS4_8MMA_AtomIJNS4_20SM100_MMA_F16BF16_SSISI_SI_fLi64ELi128ELNS4_4UMMA5MajorE0ELSO_0ELNSN_7ScaleInE0ELSP_0EEEEEENS4_6LayoutISC_NS5_IJNSA_ILi0EEEST_ST_EEEEENS5_IJNS4_10UnderscoreESW_SW_EEEEENS4_13SM90_TMA_LOADENS4_14ComposedLayoutINS4_7SwizzleILi2ELi4ELi3EEENS4_18smem_ptr_flag_bitsILi16EEENSS_INS5_IJNSA_ILi8EEESG_EEENS5_IJSG_SB_EEEEEEEvNS4_8identityESZ_S19_vS1A_EENS_8epilogue10collective18CollectiveEpilogueINS1C_23Sm100TmaWarpSpecializedILi4ELi2ELi16ELb1ELb0EEEJSH_NS5_IJNSS_ISE_SB_EENSS_ISG_SB_EEEEESI_SJ_SI_SJ_NS1C_6fusion15FusionCallbacksIS1G_NS1K_17LinearCombinationISI_fSI_fLNS_15FloatRoundStyleE2EEESH_S1J_JEEENS4_5SM1004TMEM4LOAD26SM100_TMEM_LOAD_16dp256b4xESZ_S19_NS4_17SM75_U32x4_LDSM_NENS4_14SM90_TMA_STOREES19_NS4_17SM90_U32x4_STSM_NENS4_39AutoVectorizingCopyWithAssumedAlignmentILi128EEEEEEvvEEEEvNT_6ParamsE:
[----:B------:R-:W1:Y:S01]  /*0000*/  LDC R1, c[0x0][0x37c] ;  /* 0x0000df00ff017b82 */ /* 0x000e620000000800 */
[----:B------:R-:W2:Y:S01]  /*0010*/  S2R R72, SR_TID.X ;  /* 0x0000000000487919 */ /* 0x000ea20000002100 */
[----:B------:R-:W3:Y:S01]  /*0020*/  LDCU.64 UR4, c[0x0][0x890] ;  /* 0x00011200ff0477ac */ /* 0x000ee20008000a00 */
[----:B------:R-:W-:Y:S02]  /*0030*/  PRMT R59, RZ, 0x7610, R59 ;  /* 0x00007610ff3b7816 */ /* 0x000fe4000000003b */
[----:B------:R-:W-:Y:S01]  /*0040*/  ELECT P5, URZ, PT ;  /* 0x0000000000ff782f */ /* 0x000fe200038a0000 */
[----:B------:R-:W4:Y:S01]  /*0050*/  LDCU.64 UR46, c[0x0][0x358] ;  /* 0x00006b00ff2e77ac */ /* 0x000f220008000a00 */
[----:B---3--:R-:W-:-:S04]  /*0060*/  UISETP.NE.U32.AND UP0, UPT, UR4, URZ, UPT ;  /* 0x000000ff0400728c */ /* 0x008fc8000bf05070 */
[----:B------:R-:W-:Y:S01]  /*0070*/  UISETP.NE.AND.EX UP0, UPT, UR5, URZ, UPT, UP0 ;  /* 0x000000ff0500728c */ /* 0x000fe2000bf05300 */
[----:B--2---:R-:W-:-:S05]  /*0080*/  SHF.R.U32.HI R65, RZ, 0x5, R72 ;  /* 0x00000005ff417819 */ /* 0x004fca0000011648 */
[----:B------:R-:W2:Y:S02]  /*0090*/  SHFL.IDX PT, R0, R65, RZ, 0x1f ;  /* 0x00001fff41007589 */ /* 0x000ea400000e0000 */
[----:B--2---:R-:W-:Y:S01]  /*00a0*/  R2UR UR8, R0 ;  /* 0x00000000000872ca */ /* 0x004fe200000e0000 */
[----:B-1--4-:R-:W-:-:S14]  /*00b0*/  BRA.U UP0, `(.L_x_0) ;  /* 0x00000001002c7547 */ /* 0x012fdc000b800000 */
[----:B------:R-:W1:Y:S02]  /*00c0*/  LDCU.64 UR6, c[0x0][0x888] ;  /* 0x00011100ff0677ac */ /* 0x000e640008000a00 */
[----:B-1----:R-:W-:-:S04]  /*00d0*/  UISETP.NE.U32.AND UP0, UPT, UR6, URZ, UPT ;  /* 0x000000ff0600728c */ /* 0x002fc8000bf05070 */
[----:B------:R-:W-:-:S09]  /*00e0*/  UISETP.NE.AND.EX UP0, UPT, UR7, URZ, UPT, UP0 ;  /* 0x000000ff0700728c */ /* 0x000fd2000bf05300 */
[----:B------:R-:W-:Y:S05]  /*00f0*/  BRA.U !UP0, `(.L_x_1) ;  /* 0x0000000108107547 */ /* 0x000fea000b800000 */
[----:B------:R-:W1:Y:S02]  /*0100*/  LDC.64 R2, c[0x0][0x888] ;  /* 0x00022200ff027b82 */ /* 0x000e640000000a00 */
[----:B-1----:R1:W5:Y:S01]  /*0110*/  LDG.E R35, desc[UR46][R2.64] ;  /* 0x0000002e02237981 */ /* 0x002362000c1e1900 */
[----:B------:R-:W-:Y:S01]  /*0120*/  HFMA2 R59, -RZ, RZ, 0, 5.9604644775390625e-08 ;  /* 0x00000001ff3b7431 */ /* 0x000fe200000001ff */
[----:B------:R-:W-:Y:S05]  /*0130*/  BRA `(.L_x_0) ;  /* 0x00000000000c7947 */ /* 0x000fea0003800000 */
.L_x_1:
[----:B------:R-:W1:Y:S01]  /*0140*/  LDCU UR6, c[0x0][0x880] ;  /* 0x00011000ff0677ac */ /* 0x000e620008000800 */
[----:B------:R-:W-:Y:S01]  /*0150*/  HFMA2 R59, -RZ, RZ, 0, 5.9604644775390625e-08 ;  /* 0x00000001ff3b7431 */ /* 0x000fe200000001ff */
[----:B-1----:R-:W-:-:S07]  /*0160*/  MOV R35, UR6 ;  /* 0x0000000600237c02 */ /* 0x002fce0008000f00 */
.L_x_0:
[----:B------:R-:W2:Y:S02]  /*0170*/  LDCU.64 UR6, c[0x0][0x8b0] ;  /* 0x00011600ff0677ac */ /* 0x000ea40008000a00 */
[----:B--2---:R-:W-:-:S04]  /*0180*/  UISETP.NE.U32.AND UP0, UPT, UR6, URZ, UPT ;  /* 0x000000ff0600728c */ /* 0x004fc8000bf05070 */
[----:B------:R-:W-:-:S09]  /*0190*/  UISETP.NE.AND.EX UP0, UPT, UR7, URZ, UPT, UP0 ;  /* 0x000000ff0700728c */ /* 0x000fd2000bf05300 */
[----:B------:R-:W-:Y:S05]  /*01a0*/  BRA.U UP0, `(.L_x_2) ;  /* 0x0000000100247547 */ /* 0x000fea000b800000 */
[----:B------:R-:W2:Y:S02]  /*01b0*/  LDCU.64 UR6, c[0x0][0x8a8] ;  /* 0x00011500ff0677ac */ /* 0x000ea40008000a00 */
[----:B--2---:R-:W-:-:S04]  /*01c0*/  UISETP.NE.U32.AND UP0, UPT, UR6, URZ, UPT ;  /* 0x000000ff0600728c */ /* 0x004fc8000bf05070 */
[----:B------:R-:W-:-:S09]  /*01d0*/  UISETP.NE.AND.EX UP0, UPT, UR7, URZ, UPT, UP0 ;  /* 0x000000ff0700728c */ /* 0x000fd2000bf05300 */
[----:B------:R-:W-:Y:S05]  /*01e0*/  BRA.U !UP0, `(.L_x_3) ;  /* 0x00000001080c7547 */ /* 0x000fea000b800000 */
[----:B-1----:R-:W1:Y:S02]  /*01f0*/  LDC.64 R2, c[0x0][0x8a8] ;  /* 0x00022a00ff027b82 */ /* 0x002e640000000a00 */
[----:B-1----:R2:W5:Y:S01]  /*0200*/  LDG.E R33, desc[UR46][R2.64] ;  /* 0x0000002e02217981 */ /* 0x002562000c1e1900 */
[----:B------:R-:W-:Y:S05]  /*0210*/  BRA `(.L_x_2) ;  /* 0x0000000000087947 */ /* 0x000fea0003800000 */
.L_x_3:
[----:B------:R-:W2:Y:S02]  /*0220*/  LDCU UR6, c[0x0][0x8a0] ;  /* 0x00011400ff0677ac */ /* 0x000ea40008000800 */
[----:B--2---:R-:W-:Y:S02]  /*0230*/  MOV R33, UR6 ;  /* 0x0000000600217c02 */ /* 0x004fe40008000f00 */
.L_x_2:
[----:B------:R-:W-:Y:S01]  /*0240*/  IMAD.U32 R0, RZ, RZ, UR8 ;  /* 0x00000008ff007e24 */ /* 0x000fe2000f8e00ff */
[----:B------:R-:W-:Y:S04]  /*0250*/  BSSY.RECONVERGENT B0, `(.L_x_4) ;  /* 0x000000c000007945 */ /* 0x000fe80003800200 */
[C---:B------:R-:W-:Y:S02]  /*0260*/  ISETP.NE.OR P1, PT, R0.reuse, 0x1, !P5 ;  /* 0x000000010000780c */ /* 0x040fe40006f25670 */
[----:B------:R-:W-:-:S11]  /*0270*/  ISETP.NE.OR P0, PT, R0, 0x3, !P5 ;  /* 0x000000030000780c */ /* 0x000fd60006f05670 */
[----:B------:R-:W-:Y:S05]  /*0280*/  @P1 BRA `(.L_x_5) ;  /* 0x0000000000201947 */ /* 0x000fea0003800000 */
[----:B------:R-:W3:Y:S02]  /*0290*/  LDCU.64 UR6, c[0x0][0x348] ;  /* 0x00006900ff0677ac */ /* 0x000ee40008000a00 */
[----:B---3--:R-:W-:Y:S02]  /*02a0*/  UIADD3 UR10, UP1, UPT, UR6, 0x80, URZ ;  /* 0x00000080060a7890 */ /* 0x008fe4000ff3e0ff */
[----:B------:R-:W-:Y:S02]  /*02b0*/  UIADD3 UR6, UP0, UPT, UR6, 0x180, URZ ;  /* 0x0000018006067890 */ /* 0x000fe4000ff1e0ff */
[----:B------:R-:W-:Y:S02]  /*02c0*/  UIADD3.X UR11, UPT, UPT, URZ, UR7, URZ, UP1, !UPT ;  /* 0x00000007ff0b7290 */ /* 0x000fe40008ffe4ff */
[----:B------:R-:W-:-:S07]  /*02d0*/  UIADD3.X UR7, UPT, UPT, URZ, UR7, URZ, UP0, !UPT ;  /* 0x00000007ff077290 */ /* 0x000fce00087fe4ff */
[----:B------:R3:W-:Y:S02]  /*02e0*/  UTMACCTL.PF [UR10] ;  /* 0x000000000a0079b9 */ /* 0x0007e40008040000 */
[----:B------:R3:W-:Y:S02]  /*02f0*/  UTMACCTL.PF [UR6] ;  /* 0x00000000060079b9 */ /* 0x0007e40008040000 */
[----:B---3--:R-:W-:Y:S01]  /*0300*/  NOP ;  /* 0x0000000000007918 */ /* 0x008fe20000000000 */
.L_x_5:
[----:B------:R-:W-:Y:S05]  /*0310*/  BSYNC.RECONVERGENT B0 ;  /* 0x0000000000007941 */ /* 0x000fea0003800200 */
.L_x_4:
[----:B------:R-:W-:Y:S04]  /*0320*/  BSSY.RECONVERGENT B0, `(.L_x_6) ;  /* 0x000000a000007945 */ /* 0x000fe80003800200 */
        /* <DEDUP_REMOVED lines=9> */
.L_x_7:
[----:B------:R-:W-:Y:S05]  /*03c0*/  BSYNC.RECONVERGENT B0 ;  /* 0x0000000000007941 */ /* 0x000fea0003800200 */
.L_x_6:
[----:B------:R-:W3:Y:S01]  /*03d0*/  LDCU.64 UR6, c[0x0][0x888] ;  /* 0x00011100ff0677ac */ /* 0x000ee20008000a00 */
[----:B------:R-:W-:Y:S02]  /*03e0*/  UISETP.EQ.U32.AND UP1, UPT, UR4, URZ, UPT ;  /* 0x000000ff0400728c */ /* 0x000fe4000bf22070 */
[----:B------:R-:W-:Y:S02]  /*03f0*/  UPLOP3.LUT UP2, UPT, UPT, UPT, UPT, 0x80, 0x8 ;  /* 0x000000000008789c */ /* 0x000fe40003f4f070 */
[----:B---3--:R-:W-:-:S04]  /*0400*/  UISETP.NE.U32.AND UP0, UPT, UR6, URZ, UPT ;  /* 0x000000ff0600728c */ /* 0x008fc8000bf05070 */
[----:B------:R-:W-:-:S04]  /*0410*/  UISETP.NE.AND.EX UP0, UPT, UR7, URZ, UPT, UP0 ;  /* 0x000000ff0700728c */ /* 0x000fc8000bf05300 */
[----:B------:R-:W-:-:S04]  /*0420*/  UISETP.EQ.OR.EX UP3, UPT, UR5, URZ, !UP0, UP1 ;  /* 0x000000ff0500728c */ /* 0x000fc8000c762710 */
[----:B------:R-:W-:-:S05]  /*0430*/  UP2UR UR50, UPR, URZ, 0x8 ;  /* 0x00000008ff327883 */ /* 0x000fca0008000000 */
[----:B------:R-:W-:Y:S07]  /*0440*/  BRA.U !UP3, `(.L_x_8) ;  /* 0x000000010b207547 */ /* 0x000fee000b800000 */
[----:B------:R-:W-:Y:S01]  /*0450*/  UISETP.NE.U32.AND UP2, UPT, UR4, URZ, UPT ;  /* 0x000000ff0400728c */ /* 0x000fe2000bf45070 */
[----:B-----5:R-:W-:Y:S01]  /*0460*/  FSETP.NEU.AND P0, PT, R35, RZ, PT ;  /* 0x000000ff2300720b */ /* 0x020fe20003f0d000 */
[----:B------:R-:W-:Y:S02]  /*0470*/  USEL UR4, URZ, 0xffffffff, UP0 ;  /* 0xffffffffff047887 */ /* 0x000fe40008000000 */
[----:B------:R-:W-:-:S10]  /*0480*/  UISETP.NE.AND.EX UP2, UPT, UR5, URZ, UPT, UP2 ;  /* 0x000000ff0500728c */ /* 0x000fd4000bf45320 */
[----:B------:R-:W-:Y:S01]  /*0490*/  VOTEU.ANY UP1, P0 ;  /* 0x0000000000ff7886 */ /* 0x000fe20000020100 */
[----:B------:R-:W-:-:S04]  /*04a0*/  @!UP2 USEL UR4, URZ, 0xffffffff, UP1 ;  /* 0xffffffffff04a887 */ /* 0x000fc80008800000 */
[----:B------:R-:W-:-:S04]  /*04b0*/  ULOP3.LUT UR4, UR4, 0x1, URZ, 0xc0, !UPT ;  /* 0x0000000104047892 */ /* 0x000fc8000f8ec0ff */
[----:B------:R-:W-:-:S11]  /*04c0*/  UISETP.NE.U32.AND UP2, UPT, UR4, 0x1, UPT ;  /* 0x000000010400788c */ /* 0x000fd6000bf45070 */
.L_x_8:
[----:B-12---:R-:W1:Y:S01]  /*04d0*/  SHFL.IDX PT, R2, R65, RZ, 0x1f ;  /* 0x00001fff41027589 */ /* 0x006e6200000e0000 */
[----:B------:R-:W-:-:S04]  /*04e0*/  UISETP.NE.AND UP1, UPT, UR8, 0x2, UPT ;  /* 0x000000020800788c */ /* 0x000fc8000bf25270 */
[----:B------:R-:W-:Y:S01]  /*04f0*/  USEL UR6, URZ, 0x1, UP1 ;  /* 0x00000001ff067887 */ /* 0x000fe20008800000 */
[----:B-1----:R-:W-:-:S13]  /*0500*/  ISETP.NE.AND P0, PT, R2, RZ, PT ;  /* 0x000000ff0200720c */ /* 0x002fda0003f05270 */
[----:B------:R-:W-:Y:S05]  /*0510*/  @P0 BRA `(.L_x_9) ;  /* 0x0000000000500947 */ /* 0x000fea0003800000 */
[----:B------:R-:W1:Y:S01]  /*0520*/  S2UR UR5, SR_CgaCtaId ;  /* 0x00000000000579c3 */ /* 0x000e620000008800 */
[----:B------:R-:W-:Y:S01]  /*0530*/  UMOV UR7, 0x400 ;  /* 0x0000040000077882 */ /* 0x000fe20000000000 */
[----:B------:R-:W-:Y:S01]  /*0540*/  UMOV UR4, 0x1 ;  /* 0x0000000100047882 */ /* 0x000fe20000000000 */
[----:B------:R-:W-:Y:S01]  /*0550*/  ELECT P0, URZ, PT ;  /* 0x0000000000ff782f */ /* 0x000fe20003800000 */
[----:B------:R-:W-:-:S04]  /*0560*/  UIADD3 UR10, UPT, UPT, -UR4, 0x100000, URZ ;  /* 0x00100000040a7890 */ /* 0x000fc8000fffe1ff */
[----:B------:R-:W-:Y:S02]  /*0570*/  USHF.L.U32 UR11, UR10, 0xb, URZ ;  /* 0x0000000b0a0b7899 */ /* 0x000fe400080006ff */
[----:B------:R-:W-:Y:S02]  /*0580*/  USHF.L.U32 UR10, UR10, 0x1, URZ ;  /* 0x000000010a0a7899 */ /* 0x000fe400080006ff */
[----:B-1----:R-:W-:Y:S01]  /*0590*/  ULEA UR5, UR5, UR7, 0x18 ;  /* 0x0000000705057291 */ /* 0x002fe2000f8ec0ff */
[----:B------:R-:W1:Y:S11]  /*05a0*/  FENCE.VIEW.ASYNC.S ;  /* 0x00000000000073c6 */ /* 0x000e760000000000 */
[----:B-1----:R1:W2:Y:S01]  /*05b0*/  SYNCS.EXCH.64 URZ, [UR5], UR10 ;  /* 0x0000000a05ff75b2 */ /* 0x0022a20008000100 */
[----:B------:R1:W3:Y:S01]  /*05c0*/  SYNCS.EXCH.64 URZ, [UR5+0x28], UR10 ;  /* 0x0000280a05ff75b2 */ /* 0x0002e20008000100 */
[----:B------:R1:W4:Y:S01]  /*05d0*/  SYNCS.EXCH.64 URZ, [UR5+0x8], UR10 ;  /* 0x0000080a05ff75b2 */ /* 0x0003220008000100 */
[----:B------:R1:W1:Y:S01]  /*05e0*/  SYNCS.EXCH.64 URZ, [UR5+0x30], UR10 ;  /* 0x0000300a05ff75b2 */ /* 0x0002620008000100 */
[----:B------:R1:W1:Y:S01]  /*05f0*/  SYNCS.EXCH.64 URZ, [UR5+0x10], UR10 ;  /* 0x0000100a05ff75b2 */ /* 0x0002620008000100 */
[----:B------:R1:W1:Y:S01]  /*0600*/  SYNCS.EXCH.64 URZ, [UR5+0x38], UR10 ;  /* 0x0000380a05ff75b2 */ /* 0x0002620008000100 */
[----:B------:R1:W1:Y:S01]  /*0610*/  SYNCS.EXCH.64 URZ, [UR5+0x18], UR10 ;  /* 0x0000180a05ff75b2 */ /* 0x0002620008000100 */
[----:B------:R1:W1:Y:S01]  /*0620*/  SYNCS.EXCH.64 URZ, [UR5+0x40], UR10 ;  /* 0x0000400a05ff75b2 */ /* 0x0002620008000100 */
[----:B------:R1:W1:Y:S01]  /*0630*/  SYNCS.EXCH.64 URZ, [UR5+0x20], UR10 ;  /* 0x0000200a05ff75b2 */ /* 0x0002620008000100 */
[----:B------:R1:W1:Y:S01]  /*0640*/  SYNCS.EXCH.64 URZ, [UR5+0x48], UR10 ;  /* 0x0000480a05ff75b2 */ /* 0x0002620008000100 */
[----:B------:R-:W-:Y:S01]  /*0650*/  NOP ;  /* 0x0000000000007918 */ /* 0x000fe20000000000 */
.L_x_9:
[----:B------:R-:W2:Y:S01]  /*0660*/  SHFL.IDX PT, R2, R65, RZ, 0x1f ;  /* 0x00001fff41027589 */ /* 0x000ea200000e0000 */
[----:B------:R-:W-:Y:S01]  /*0670*/  NOP ;  /* 0x0000000000007918 */ /* 0x000fe20000000000 */
[----:B--2---:R-:W-:-:S13]  /*0680*/  ISETP.NE.AND P0, PT, R2, 0x1, PT ;  /* 0x000000010200780c */ /* 0x004fda0003f05270 */
[----:B------:R-:W-:Y:S05]  /*0690*/  @P0 BRA `(.L_x_10) ;  /* 0x0000000000580947 */ /* 0x000fea0003800000 */
[----:B------:R-:W2:Y:S01]  /*06a0*/  S2UR UR7, SR_CgaCtaId ;  /* 0x00000000000779c3 */ /* 0x000ea20000008800 */
[----:B------:R-:W-:Y:S01]  /*06b0*/  UMOV UR9, 0x400 ;  /* 0x0000040000097882 */ /* 0x000fe20000000000 */
[----:B-1----:R-:W-:Y:S01]  /*06c0*/  UMOV UR5, 0x20 ;  /* 0x0000002000057882 */ /* 0x002fe20000000000 */
[----:B------:R-:W-:Y:S01]  /*06d0*/  UMOV UR4, 0x80 ;  /* 0x0000008000047882 */ /* 0x000fe20000000000 */
[----:B------:R-:W-:-:S04]  /*06e0*/  UIADD3 UR10, UPT, UPT, -UR5, 0x100000, URZ ;  /* 0x00100000050a7890 */ /* 0x000fc8000fffe1ff */
[----:B------:R-:W-:Y:S02]  /*06f0*/  USHF.L.U32 UR11, UR10, 0xb, URZ ;  /* 0x0000000b0a0b7899 */ /* 0x000fe400080006ff */
[----:B------:R-:W-:Y:S02]  /*0700*/  USHF.L.U32 UR10, UR10, 0x1, URZ ;  /* 0x000000010a0a7899 */ /* 0x000fe400080006ff */
[----:B------:R-:W-:-:S04]  /*0710*/  UIADD3 UR4, UPT, UPT, -UR4, 0x100000, URZ ;  /* 0x0010000004047890 */ /* 0x000fc8000fffe1ff */
[----:B------:R-:W-:Y:S02]  /*0720*/  USHF.L.U32 UR5, UR4, 0xb, URZ ;  /* 0x0000000b04057899 */ /* 0x000fe400080006ff */
[----:B------:R-:W-:Y:S01]  /*0730*/  USHF.L.U32 UR4, UR4, 0x1, URZ ;  /* 0x0000000104047899 */ /* 0x000fe200080006ff */
[----:B------:R-:W-:Y:S01]  /*0740*/  ELECT P0, URZ, PT ;  /* 0x0000000000ff782f */ /* 0x000fe20003800000 */
[----:B--2---:R-:W-:Y:S01]  /*0750*/  ULEA UR7, UR7, UR9, 0x18 ;  /* 0x0000000907077291 */ /* 0x004fe2000f8ec0ff */
[----:B------:R-:W1:Y:S11]  /*0760*/  FENCE.VIEW.ASYNC.S ;  /* 0x00000000000073c6 */ /* 0x000e760000000000 */
[----:B-1----:R2:W1:Y:S01]  /*0770*/  SYNCS.EXCH.64 URZ, [UR7+0x50], UR10 ;  /* 0x0000500a07ff75b2 */ /* 0x0024620008000100 */
[----:B------:R2:W1:Y:S01]  /*0780*/  SYNCS.EXCH.64 URZ, [UR7+0x70], UR4 ;  /* 0x0000700407ff75b2 */ /* 0x0004620008000100 */
[----:B------:R2:W1:Y:S01]  /*0790*/  SYNCS.EXCH.64 URZ, [UR7+0x58], UR10 ;  /* 0x0000580a07ff75b2 */ /* 0x0004620008000100 */
[----:B------:R2:W1:Y:S01]  /*07a0*/  SYNCS.EXCH.64 URZ, [UR7+0x78], UR4 ;  /* 0x0000780407ff75b2 */ /* 0x0004620008000100 */
[----:B------:R2:W1:Y:S01]  /*07b0*/  SYNCS.EXCH.64 URZ, [UR7+0x60], UR10 ;  /* 0x0000600a07ff75b2 */ /* 0x0004620008000100 */
[----:B------:R2:W1:Y:S01]  /*07c0*/  SYNCS.EXCH.64 URZ, [UR7+0x80], UR4 ;  /* 0x0000800407ff75b2 */ /* 0x0004620008000100 */
[----:B------:R2:W1:Y:S01]  /*07d0*/  SYNCS.EXCH.64 URZ, [UR7+0x68], UR10 ;  /* 0x0000680a07ff75b2 */ /* 0x0004620008000100 */
[----:B------:R2:W1:Y:S02]  /*07e0*/  SYNCS.EXCH.64 URZ, [UR7+0x88], UR4 ;  /* 0x0000880407ff75b2 */ /* 0x0004640008000100 */
[----:B--2---:R-:W-:Y:S01]  /*07f0*/  NOP ;  /* 0x0000000000007918 */ /* 0x004fe20000000000 */
.L_x_10:
[----:B------:R-:W2:Y:S01]  /*0800*/  SHFL.IDX PT, R2, R65, RZ, 0x1f ;  /* 0x00001fff41027589 */ /* 0x000ea200000e0000 */
[----:B------:R-:W-:Y:S01]  /*0810*/  NOP ;  /* 0x0000000000007918 */ /* 0x000fe20000000000 */
[----:B--2---:R-:W-:-:S13]  /*0820*/  ISETP.NE.AND P0, PT, R2, 0x3, PT ;  /* 0x000000030200780c */ /* 0x004fda0003f05270 */
[----:B------:R-:W-:Y:S05]  /*0830*/  @P0 BRA `(.L_x_11) ;  /* 0x0000000000300947 */ /* 0x000fea0003800000 */
[----:B-1----:R-:W1:Y:S01]  /*0840*/  S2UR UR5, SR_CgaCtaId ;  /* 0x00000000000579c3 */ /* 0x002e620000008800 */
        /* <DEDUP_REMOVED lines=8> */
[----:B-1----:R2:W1:Y:S01]  /*08d0*/  SYNCS.EXCH.64 URZ, [UR5+0x90], UR10 ;  /* 0x0000900a05ff75b2 */ /* 0x0024620008000100 */
[----:B------:R2:W1:Y:S02]  /*08e0*/  SYNCS.EXCH.64 URZ, [UR5+0x98], UR10 ;  /* 0x0000980a05ff75b2 */ /* 0x0004640008000100 */
[----:B--2---:R-:W-:Y:S01]  /*08f0*/  NOP ;  /* 0x0000000000007918 */ /* 0x004fe20000000000 */
.L_x_11:
[----:B------:R-:W2:Y:S01]  /*0900*/  SHFL.IDX PT, R2, R65, RZ, 0x1f ;  /* 0x00001fff41027589 */ /* 0x000ea200000e0000 */
[----:B------:R-:W-:Y:S01]  /*0910*/  NOP ;  /* 0x0000000000007918 */ /* 0x000fe20000000000 */
[----:B--2---:R-:W-:-:S13]  /*0920*/  ISETP.NE.AND P0, PT, R2, 0x4, PT ;  /* 0x000000040200780c */ /* 0x004fda0003f05270 */
[----:B------:R-:W-:Y:S05]  /*0930*/  @P0 BRA `(.L_x_12) ;  /* 0x00000000004c0947 */ /* 0x000fea0003800000 */
[----:B-1----:R-:W1:Y:S01]  /*0940*/  S2UR UR5, SR_CgaCtaId ;  /* 0x00000000000579c3 */ /* 0x002e620000008800 */
[----:B------:R-:W-:Y:S01]  /*0950*/  UMOV UR9, 0x100 ;  /* 0x0000010000097882 */ /* 0x000fe20000000000 */
[----:B------:R-:W-:Y:S01]  /*0960*/  UMOV UR7, 0x400 ;  /* 0x0000040000077882 */ /* 0x000fe20000000000 */
[----:B------:R-:W-:Y:S01]  /*0970*/  USEL UR9, UR9, 0xe0, UP2 ;  /* 0x000000e009097887 */ /* 0x000fe20009000000 */
[----:B------:R-:W-:Y:S01]  /*0980*/  UMOV UR4, 0x1 ;  /* 0x0000000100047882 */ /* 0x000fe20000000000 */
[----:B------:R-:W-:Y:S01]  /*0990*/  ELECT P0, URZ, PT ;  /* 0x0000000000ff782f */ /* 0x000fe20003800000 */
[----:B------:R-:W-:-:S04]  /*09a0*/  UIADD3 UR10, UPT, UPT, -UR4, 0x100000, URZ ;  /* 0x00100000040a7890 */ /* 0x000fc8000fffe1ff */
[----:B------:R-:W-:Y:S02]  /*09b0*/  USHF.L.U32 UR11, UR10, 0xb, URZ ;  /* 0x0000000b0a0b7899 */ /* 0x000fe400080006ff */
[----:B------:R-:W-:Y:S02]  /*09c0*/  USHF.L.U32 UR10, UR10, 0x1, URZ ;  /* 0x000000010a0a7899 */ /* 0x000fe400080006ff */
[----:B------:R-:W-:-:S04]  /*09d0*/  UIADD3 UR12, UPT, UPT, -UR9, 0x100000, URZ ;  /* 0x00100000090c7890 */ /* 0x000fc8000fffe1ff */
[----:B------:R-:W-:Y:S02]  /*09e0*/  USHF.L.U32 UR13, UR12, 0xb, URZ ;  /* 0x0000000b0c0d7899 */ /* 0x000fe400080006ff */
[----:B------:R-:W-:Y:S02]  /*09f0*/  USHF.L.U32 UR12, UR12, 0x1, URZ ;  /* 0x000000010c0c7899 */ /* 0x000fe400080006ff */
[----:B-1----:R-:W-:Y:S01]  /*0a00*/  ULEA UR5, UR5, UR7, 0x18 ;  /* 0x0000000705057291 */ /* 0x002fe2000f8ec0ff */
[----:B------:R-:W1:Y:S11]  /*0a10*/  FENCE.VIEW.ASYNC.S ;  /* 0x00000000000073c6 */ /* 0x000e760000000000 */
[----:B-1----:R2:W1:Y:S01]  /*0a20*/  SYNCS.EXCH.64 URZ, [UR5+0xa0], UR10 ;  /* 0x0000a00a05ff75b2 */ /* 0x0024620008000100 */
[----:B------:R2:W1:Y:S01]  /*0a30*/  SYNCS.EXCH.64 URZ, [UR5+0xb0], UR12 ;  /* 0x0000b00c05ff75b2 */ /* 0x0004620008000100 */
[----:B------:R2:W1:Y:S01]  /*0a40*/  SYNCS.EXCH.64 URZ, [UR5+0xa8], UR10 ;  /* 0x0000a80a05ff75b2 */ /* 0x0004620008000100 */
[----:B------:R2:W1:Y:S02]  /*0a50*/  SYNCS.EXCH.64 URZ, [UR5+0xb8], UR12 ;  /* 0x0000b80c05ff75b2 */ /* 0x0004640008000100 */
[----:B--2---:R-:W-:Y:S01]  /*0a60*/  NOP ;  /* 0x0000000000007918 */ /* 0x004fe20000000000 */
.L_x_12:
        /* <DEDUP_REMOVED lines=26> */
.L_x_13:
        /* <DEDUP_REMOVED lines=18> */
.L_x_14:
[----:B-1----:R-:W1:Y:S01]  /*0d30*/  S2UR UR5, SR_CTAID.X ;  /* 0x00000000000579c3 */ /* 0x002e620000002500 */
[----:B------:R-:W-:-:S05]  /*0d40*/  CS2R.32 R60, SR_CgaSize ;  /* 0x00000000003c7805 */ /* 0x000fca0000008a00 */
[----:B------:R-:W-:-:S05]  /*0d50*/  IMAD R60, R60, -0xa0, RZ ;  /* 0xffffff603c3c7824 */ /* 0x000fca00078e02ff */
[----:B------:R-:W-:-:S14]  /*0d60*/  R2UR UR9, R60 ;  /* 0x000000003c0972ca */ /* 0x000fdc00000e0000 */
[----:B------:R-:W2:Y:S01]  /*0d70*/  LDCU UR9, c[0x0][UR9+0x2b0] ;  /* 0x00005600090977ac */ /* 0x000ea20008000800 */
[----:B------:R-:W-:Y:S01]  /*0d80*/  NOP ;  /* 0x0000000000007918 */ /* 0x000fe20000000000 */
[----:B------:R-:W-:-:S05]  /*0d90*/  CS2R.32 R60, SR_CgaSize ;  /* 0x00000000003c7805 */ /* 0x000fca0000008a00 */
[----:B------:R-:W-:-:S05]  /*0da0*/  IMAD R60, R60, -0xa0, RZ ;  /* 0xffffff603c3c7824 */ /* 0x000fca00078e02ff */
[----:B------:R-:W-:-:S14]  /*0db0*/  R2UR UR7, R60 ;  /* 0x000000003c0772ca */ /* 0x000fdc00000e0000 */
[----:B------:R-:W3:Y:S01]  /*0dc0*/  LDCU UR7, c[0x0][UR7+0x2b4] ;  /* 0x00005680070777ac */ /* 0x000ee20008000800 */
[----:B------:R-:W4:Y:S08]  /*0dd0*/  S2UR UR4, SR_CTAID.Y ;  /* 0x00000000000479c3 */ /* 0x000f300000002600 */
[----:B------:R-:W3:Y:S01]  /*0de0*/  LDC R9, c[0x0][0xb24] ;  /* 0x0002c900ff097b82 */ /* 0x000ee20000000800 */
[----:B-1----:R-:W-:-:S02]  /*0df0*/  I2FP.F32.U32 R4, UR5 ;  /* 0x0000000500047c45 */ /* 0x002fc40008201000 */
[----:B------:R-:W-:-:S05]  /*0e00*/  CS2R.32 R5, SR_CgaSize ;  /* 0x0000000000057805 */ /* 0x000fca0000008a00 */
[----:B------:R-:W-:-:S06]  /*0e10*/  IMAD R5, R5, -0xa0, RZ ;  /* 0xffffff6005057824 */ /* 0x000fcc00078e02ff */
[----:B------:R-:W1:Y:S01]  /*0e20*/  LDC R5, c[0x0][R5+0x2a0] ;  /* 0x0000a80005057b82 */ /* 0x000e620000000800 */
[----:B------:R-:W-:Y:S01]  /*0e30*/  MOV R21, UR5 ;  /* 0x0000000500157c02 */ /* 0x000fe20008000f00 */
[----:B--2---:R-:W-:Y:S01]  /*0e40*/  FMUL R4, R4, UR9 ;  /* 0x0000000904047c20 */ /* 0x004fe20008400000 */
[----:B----4-:R-:W-:Y:S02]  /*0e50*/  I2FP.F32.U32 R2, UR4 ;  /* 0x0000000400027c45 */ /* 0x010fe40008201000 */
[----:B------:R-:W-:-:S05]  /*0e60*/  CS2R.32 R3, SR_CgaSize ;  /* 0x0000000000037805 */ /* 0x000fca0000008a00 */
[----:B------:R-:W-:-:S06]  /*0e70*/  IMAD R3, R3, -0xa0, RZ ;  /* 0xffffff6003037824 */ /* 0x000fcc00078e02ff */
[----:B------:R-:W2:Y:S01]  /*0e80*/  LDC R3, c[0x0][R3+0x2a4] ;  /* 0x0000a90003037b82 */ /* 0x000ea20000000800 */
[----:B------:R-:W4:Y:S01]  /*0e90*/  F2I.U32.TRUNC.NTZ R60, R4 ;  /* 0x00000004003c7305 */ /* 0x000f22000020f000 */
[----:B------:R-:W-:Y:S01]  /*0ea0*/  MOV R20, UR4 ;  /* 0x0000000400147c02 */ /* 0x000fe20008000f00 */
[----:B---3--:R-:W-:-:S05]  /*0eb0*/  FMUL R2, R2, UR7 ;  /* 0x0000000702027c20 */ /* 0x008fca0008400000 */
[----:B------:R-:W-:Y:S01]  /*0ec0*/  BAR.SYNC.DEFER_BLOCKING 0x0 ;  /* 0x0000000000007b1d */ /* 0x000fe20000010000 */
[----:B------:R-:W-:-:S05]  /*0ed0*/  ISETP.GE.AND P0, PT, R9, 0x1, PT ;  /* 0x000000010900780c */ /* 0x000fca0003f06270 */
[----:B------:R-:W3:Y:S02]  /*0ee0*/  F2I.U32.TRUNC.NTZ R58, R2 ;  /* 0x00000002003a7305 */ /* 0x000ee4000020f000 */
[----:B------:R-:W2:Y:S01]  /*0ef0*/  S2UR UR36, SR_CTAID.Z ;  /* 0x00000000002479c3 */ /* 0x000ea20000002700 */
[----:B----4-:R-:W-:-:S05]  /*0f00*/  IADD3 R60, PT, PT, -R60, RZ, RZ ;  /* 0x000000ff3c3c7210 */ /* 0x010fca0007ffe1ff */
[----:B-1----:R-:W-:Y:S01]  /*0f10*/  IMAD R60, R5, R60, UR5 ;  /* 0x00000005053c7e24 */ /* 0x002fe2000f8e023c */
[----:B---3--:R-:W-:-:S05]  /*0f20*/  IADD3 R58, PT, PT, -R58, RZ, RZ ;  /* 0x000000ff3a3a7210 */ /* 0x008fca0007ffe1ff */
[----:B--2---:R-:W-:Y:S01]  /*0f30*/  IMAD R58, R3, R58, UR4 ;  /* 0x00000004033a7e24 */ /* 0x004fe2000f8e023a */
[----:B------:R-:W-:Y:S06]  /*0f40*/  @!P0 BRA `(.L_x_15) ;  /* 0x0000000000b88947 */ /* 0x000fec0003800000 */
[----:B------:R-:W1:Y:S01]  /*0f50*/  LDC.64 R4, c[0x0][0xb18] ;  /* 0x0002c600ff047b82 */ /* 0x000e620000000a00 */
[----:B------:R-:W-:-:S07]  /*0f60*/  ISETP.NE.AND P0, PT, R9, 0x1, PT ;  /* 0x000000010900780c */ /* 0x000fce0003f05270 */
[----:B------:R-:W2:Y:S08]  /*0f70*/  LDC R10, c[0x0][0xb0c] ;  /* 0x0002c300ff0a7b82 */ /* 0x000eb00000000800 */
[----:B------:R-:W3:Y:S08]  /*0f80*/  LDC R11, c[0x0][0x370] ;  /* 0x0000dc00ff0b7b82 */ /* 0x000ef00000000800 */
[----:B------:R-:W4:Y:S01]  /*0f90*/  LDC R12, c[0x0][0x374] ;  /* 0x0000dd00ff0c7b82 */ /* 0x000f220000000800 */
[----:B-1----:R-:W-:-:S07]  /*0fa0*/  ISETP.NE.AND P1, PT, R4, 0x1, PT ;  /* 0x000000010400780c */ /* 0x002fce0003f25270 */
[----:B------:R-:W3:Y:S01]  /*0fb0*/  LDC.64 R6, c[0x0][0xb10] ;  /* 0x0002c400ff067b82 */ /* 0x000ee20000000a00 */
[----:B--2---:R-:W-:-:S07]  /*0fc0*/  ISETP.NE.AND P2, PT, R10, 0x1, PT ;  /* 0x000000010a00780c */ /* 0x004fce0003f45270 */
[----:B------:R-:W1:Y:S08]  /*0fd0*/  LDC R8, c[0x0][0xb20] ;  /* 0x0002c800ff087b82 */ /* 0x000e700000000800 */
[----:B------:R-:W2:Y:S01]  /*0fe0*/  LDC.64 R2, c[0x0][0xb28] ;  /* 0x0002ca00ff027b82 */ /* 0x000ea20000000a00 */
[----:B----4-:R-:W-:-:S04]  /*0ff0*/  IMAD.HI.U32 R13, R12, R5, RZ ;  /* 0x000000050c0d7227 */ /* 0x010fc800078e00ff */
[----:B------:R-:W-:-:S04]  /*1000*/  IMAD.HI.U32 R5, R20, R5, RZ ;  /* 0x0000000514057227 */ /* 0x000fc800078e00ff */
[----:B---3--:R-:W-:-:S04]  /*1010*/  IMAD.HI.U32 R14, R11, R6, RZ ;  /* 0x000000060b0e7227 */ /* 0x008fc800078e00ff */
[C---:B------:R-:W-:Y:S01]  /*1020*/  IMAD.HI.U32 R16, R21.reuse, R6, RZ ;  /* 0x0000000615107227 */ /* 0x040fe200078e00ff */
[-C--:B------:R-:W-:Y:S02]  /*1030*/  @P2 SHF.R.U32.HI R11, RZ, R7.reuse, R14 ;  /* 0x00000007ff0b2219 */ /* 0x080fe4000001160e */
[-C--:B-1----:R-:W-:Y:S02]  /*1040*/  @P1 SHF.R.U32.HI R12, RZ, R8.reuse, R13 ;  /* 0x00000008ff0c1219 */ /* 0x082fe4000001160d */
[----:B------:R-:W-:Y:S02]  /*1050*/  SHF.R.U32.HI R5, RZ, R8, R5 ;  /* 0x00000008ff057219 */ /* 0x000fe40000011605 */
[----:B------:R-:W-:Y:S02]  /*1060*/  SHF.R.U32.HI R16, RZ, R7, R16 ;  /* 0x00000007ff107219 */ /* 0x000fe40000011610 */
[----:B------:R-:W-:Y:S01]  /*1070*/  SEL R5, R20, R5, !P1 ;  /* 0x0000000514057207 */ /* 0x000fe20004800000 */
[----:B--2---:R-:W-:Y:S01]  /*1080*/  IMAD.HI.U32 R14, R12, R2, RZ ;  /* 0x000000020c0e7227 */ /* 0x004fe200078e00ff */
[----:B------:R-:W-:-:S02]  /*1090*/  SEL R7, R21, R16, !P2 ;  /* 0x0000001015077207 */ /* 0x000fc40005000000 */
[----:B------:R-:W-:Y:S01]  /*10a0*/  IADD3 R13, PT, PT, -R5, RZ, RZ ;  /* 0x000000ff050d7210 */ /* 0x000fe20007ffe1ff */
[----:B------:R-:W-:Y:S01]  /*10b0*/  IMAD.HI.U32 R6, R11, R2, RZ ;  /* 0x000000020b067227 */ /* 0x000fe200078e00ff */
[----:B------:R-:W-:-:S03]  /*10c0*/  @P0 SHF.R.U32.HI R12, RZ, R3, R14 ;  /* 0x00000003ff0c0219 */ /* 0x000fc6000001160e */
[----:B------:R-:W-:Y:S01]  /*10d0*/  IMAD R13, R4, R13, R20 ;  /* 0x0000000d040d7224 */ /* 0x000fe200078e0214 */
[----:B------:R-:W-:Y:S01]  /*10e0*/  @P0 SHF.R.U32.HI R11, RZ, R3, R6 ;  /* 0x00000003ff0b0219 */ /* 0x000fe20000011606 */
[----:B------:R-:W-:-:S04]  /*10f0*/  IMAD R12, R12, R9, RZ ;  /* 0x000000090c0c7224 */ /* 0x000fc800078e02ff */
[----:B------:R-:W-:Y:S01]  /*1100*/  IMAD R6, R11, R9, RZ ;  /* 0x000000090b067224 */ /* 0x000fe200078e02ff */
[----:B------:R-:W-:-:S04]  /*1110*/  ISETP.GE.AND P1, PT, R5, R12, PT ;  /* 0x0000000c0500720c */ /* 0x000fc80003f26270 */
[----:B------:R-:W-:Y:S01]  /*1120*/  ISETP.GE.OR P1, PT, R7, R6, P1 ;  /* 0x000000060700720c */ /* 0x000fe20000f26670 */
[----:B------:R-:W-:-:S05]  /*1130*/  IMAD.HI.U32 R6, R5, R2, RZ ;  /* 0x0000000205067227 */ /* 0x000fca00078e00ff */
[----:B------:R-:W-:-:S04]  /*1140*/  SHF.R.U32.HI R6, RZ, R3, R6 ;  /* 0x00000003ff067219 */ /* 0x000fc80000011606 */
[----:B------:R-:W-:-:S03]  /*1150*/  SEL R6, R5, R6, !P0 ;  /* 0x0000000605067207 */ /* 0x000fc60004000000 */
[----:B------:R-:W-:Y:S01]  /*1160*/  @!P1 IMAD.HI.U32 R8, R7, R2, RZ ;  /* 0x0000000207089227 */ /* 0x000fe200078e00ff */
[----:B------:R-:W-:-:S04]  /*1170*/  IADD3 R2, PT, PT, -R6, RZ, RZ ;  /* 0x000000ff06027210 */ /* 0x000fc80007ffe1ff */
[----:B------:R-:W-:Y:S01]  /*1180*/  @!P1 SHF.R.U32.HI R8, RZ, R3, R8 ;  /* 0x00000003ff089219 */ /* 0x000fe20000011608 */
[----:B------:R-:W-:-:S03]  /*1190*/  IMAD R2, R9, R2, R5 ;  /* 0x0000000209027224 */ /* 0x000fc600078e0205 */
[----:B------:R-:W-:-:S05]  /*11a0*/  @!P1 SEL R3, R7, R8, !P0 ;  /* 0x0000000807039207 */ /* 0x000fca0004000000 */
[--C-:B------:R-:W-:Y:S02]  /*11b0*/  @!P1 IMAD.IADD R6, R6, 0x1, -R3.reuse ;  /* 0x0000000106069824 */ /* 0x100fe400078e0a03 */
[----:B------:R-:W-:Y:S01]  /*11c0*/  @!P1 IMAD R3, R2, R11, R3 ;  /* 0x0000000b02039224 */ /* 0x000fe200078e0203 */
[----:B------:R-:W-:Y:S01]  /*11d0*/  IADD3 R2, PT, PT, -R7, RZ, RZ ;  /* 0x000000ff07027210 */ /* 0x000fe20007ffe1ff */
[----:B------:R-:W-:Y:S02]  /*11e0*/  @!P1 IMAD R5, R6, R9, R7 ;  /* 0x0000000906059224 */ /* 0x000fe400078e0207 */
[----:B------:R-:W-:Y:S02]  /*11f0*/  @!P1 IMAD.MOV.U32 R7, RZ, RZ, R3 ;  /* 0x000000ffff079224 */ /* 0x000fe400078e0003 */
[----:B------:R-:W-:Y:S02]  /*1200*/  IMAD R2, R10, R2, R21 ;  /* 0x000000020a027224 */ /* 0x000fe400078e0215 */
[----:B------:R-:W-:-:S02]  /*1210*/  IMAD R20, R5, R4, R13 ;  /* 0x0000000405147224 */ /* 0x000fc400078e020d */
[----:B------:R-:W-:Y:S02]  /*1220*/  IMAD R21, R7, R10, R2 ;  /* 0x0000000a07157224 */ /* 0x000fe400078e0202 */
.L_x_15:
[----:B------:R-:W1:Y:S01]  /*1230*/  LDCU UR4, c[0x0][0xb30] ;  /* 0x00016600ff0477ac */ /* 0x000e620008000800 */
[----:B------:R-:W2:Y:S08]  /*1240*/  S2UR UR37, SR_CgaCtaId ;  /* 0x00000000002579c3 */ /* 0x000eb00000008800 */
[----:B------:R-:W3:Y:S01]  /*1250*/  LDC R26, c[0x0][0xb24] ;  /* 0x0002c900ff1a7b82 */ /* 0x000ee20000000800 */
[----:B-1----:R-:W-:-:S09]  /*1260*/  UISETP.NE.AND UP1, UPT, UR4, 0x1, UPT ;  /* 0x000000010400788c */ /* 0x002fd2000bf25270 */
[----:B--2---:R-:W-:Y:S05]  /*1270*/  BRA.U UP1, `(.L_x_16) ;  /* 0x0000000101407547 */ /* 0x004fea000b800000 */
[----:B------:R-:W1:Y:S08]  /*1280*/  LDC.64 R4, c[0x0][0xb10] ;  /* 0x0002c400ff047b82 */ /* 0x000e700000000a00 */
[----:B------:R-:W2:Y:S08]  /*1290*/  LDC.64 R2, c[0x0][0xb18] ;  /* 0x0002c600ff027b82 */ /* 0x000eb00000000a00 */
[----:B------:R-:W4:Y:S08]  /*12a0*/  LDC R6, c[0x0][0xb20] ;  /* 0x0002c800ff067b82 */ /* 0x000f300000000800 */
[----:B------:R-:W3:Y:S01]  /*12b0*/  LDC R8, c[0x0][0xb0c] ;  /* 0x0002c300ff087b82 */ /* 0x000ee20000000800 */
[----:B-1----:R-:W-:-:S05]  /*12c0*/  IMAD.HI.U32 R4, R21, R4, RZ ;  /* 0x0000000415047227 */ /* 0x002fca00078e00ff */
[----:B------:R-:W-:Y:S01]  /*12d0*/  SHF.R.U32.HI R4, RZ, R5, R4 ;  /* 0x00000005ff047219 */ /* 0x000fe20000011604 */
[----:B--2---:R-:W-:Y:S01]  /*12e0*/  IMAD.HI.U32 R3, R20, R3, RZ ;  /* 0x0000000314037227 */ /* 0x004fe200078e00ff */
[----:B------:R-:W-:-:S04]  /*12f0*/  ISETP.NE.AND P0, PT, R2, 0x1, PT ;  /* 0x000000010200780c */ /* 0x000fc80003f05270 */
[----:B----4-:R-:W-:-:S04]  /*1300*/  SHF.R.U32.HI R3, RZ, R6, R3 ;  /* 0x00000006ff037219 */ /* 0x010fc80000011603 */
[----:B------:R-:W-:Y:S02]  /*1310*/  SEL R3, R20, R3, !P0 ;  /* 0x0000000314037207 */ /* 0x000fe40004000000 */
[----:B---3--:R-:W-:-:S04]  /*1320*/  ISETP.NE.AND P1, PT, R8, 0x1, PT ;  /* 0x000000010800780c */ /* 0x008fc80003f25270 */
[----:B------:R-:W-:-:S05]  /*1330*/  SEL R4, R21, R4, !P1 ;  /* 0x0000000415047207 */ /* 0x000fca0004800000 */
[----:B------:R-:W-:Y:S02]  /*1340*/  IMAD.IADD R5, R3, 0x1, -R4 ;  /* 0x0000000103057824 */ /* 0x000fe400078e0a04 */
[----:B------:R-:W-:Y:S02]  /*1350*/  IMAD.IADD R3, R4, 0x1, -R3 ;  /* 0x0000000104037824 */ /* 0x000fe400078e0a03 */
[----:B------:R-:W-:Y:S02]  /*1360*/  IMAD R21, R5, R8, R21 ;  /* 0x0000000805157224 */ /* 0x000fe400078e0215 */
[----:B------:R-:W-:-:S07]  /*1370*/  IMAD R20, R3, R2, R20 ;  /* 0x0000000203147224 */ /* 0x000fce00078e0214 */
.L_x_16:
[----:B------:R-:W-:Y:S01]  /*1380*/  BAR.SYNC.DEFER_BLOCKING 0x0 ;  /* 0x0000000000007b1d */ /* 0x000fe20000010000 */
[----:B------:R-:W-:Y:S01]  /*1390*/  UISETP.NE.AND UP1, UPT, UR8, 0x2, UPT ;  /* 0x000000020800788c */ /* 0x000fe2000bf25270 */
[----:B------:R-:W-:Y:S02]  /*13a0*/  ISETP.NE.OR P5, PT, R0, 0x2, !P5 ;  /* 0x000000020000780c */ /* 0x000fe40006fa5670 */
[----:B------:R-:W-:-:S06]  /*13b0*/  LOP3.LUT R2, R72, 0x1f, RZ, 0xc0, !PT ;  /* 0x0000001f48027812 */ /* 0x000fcc00078ec0ff */
[----:B------:R-:W-:Y:S05]  /*13c0*/  BRA.U UP1, `(.L_x_17) ;  /* 0x0000001101847547 */ /* 0x000fea000b800000 */
[----:B------:R-:W1:Y:S01]  /*13d0*/  LDCU UR13, c[0x0][0x38c] ;  /* 0x00007180ff0d77ac */ /* 0x000e620008000800 */
[----:B------:R-:W2:Y:S01]  /*13e0*/  LDC R9, c[0x0][0x370] ;  /* 0x0000dc00ff097b82 */ /* 0x000ea20000000800 */
[----:B------:R-:W-:Y:S01]  /*13f0*/  PLOP3.LUT P1, PT, PT, PT, UP2, 0x80, 0x8 ;  /* 0x000000000008781c */ /* 0x000fe20003f2f028 */
[----:B------:R-:W-:Y:S01]  /*1400*/  HFMA2 R12, -RZ, RZ, 0, 0 ;  /* 0x00000000ff0c7431 */ /* 0x000fe200000001ff */
[----:B------:R-:W-:Y:S01]  /*1410*/  ISETP.EQ.OR P4, PT, R2, RZ, P5 ;  /* 0x000000ff0200720c */ /* 0x000fe20002f82670 */
[----:B------:R-:W-:Y:S01]  /*1420*/  IMAD.MOV.U32 R15, RZ, RZ, 0x1 ;  /* 0x00000001ff0f7424 */ /* 0x000fe200078e00ff */
[----:B------:R-:W-:Y:S01]  /*1430*/  PLOP3.LUT P1, PT, P1, PT, PT, 0x8, 0x80 ;  /* 0x000000000080781c */ /* 0x000fe20000f2e170 */
[----:B------:R-:W-:Y:S01]  /*1440*/  IMAD.MOV.U32 R14, RZ, RZ, RZ ;  /* 0x000000ffff0e7224 */ /* 0x000fe200078e00ff */
[----:B------:R-:W-:Y:S01]  /*1450*/  MOV R8, 0x1 ;  /* 0x0000000100087802 */ /* 0x000fe20000000f00 */
[----:B------:R-:W4:Y:S01]  /*1460*/  LDC R0, c[0x0][0x374] ;  /* 0x0000dd00ff007b82 */ /* 0x000f220000000800 */
[----:B------:R-:W-:Y:S01]  /*1470*/  IMAD.MOV.U32 R10, RZ, RZ, RZ ;  /* 0x000000ffff0a7224 */ /* 0x000fe200078e00ff */
[----:B------:R-:W2:Y:S01]  /*1480*/  LDCU.64 UR22, c[0x0][0x348] ;  /* 0x00006900ff1677ac */ /* 0x000ea20008000a00 */
[----:B------:R-:W-:Y:S01]  /*1490*/  UMOV UR6, URZ ;  /* 0x000000ff00067c82 */ /* 0x000fe20008000000 */
[----:B-1----:R-:W-:-:S04]  /*14a0*/  UIADD3 UR5, UPT, UPT, UR13, 0x1f, URZ ;  /* 0x0000001f0d057890 */ /* 0x002fc8000fffe0ff */
[----:B------:R-:W-:-:S04]  /*14b0*/  USHF.R.S32.HI UR4, URZ, 0x1f, UR5 ;  /* 0x0000001fff047899 */ /* 0x000fc80008011405 */
[----:B------:R-:W-:-:S04]  /*14c0*/  ULEA.HI UR4, UR4, UR5, URZ, 0x5 ;  /* 0x0000000504047291 */ /* 0x000fc8000f8f28ff */
[----:B------:R-:W-:Y:S02]  /*14d0*/  USHF.R.S32.HI UR15, URZ, 0x5, UR4 ;  /* 0x00000005ff0f7899 */ /* 0x000fe40008011404 */
[----:B------:R-:W-:Y:S02]  /*14e0*/  UIADD3 UR4, UPT, UPT, UR13, -0x1, URZ ;  /* 0xffffffff0d047890 */ /* 0x000fe4000fffe0ff */
[----:B------:R-:W-:Y:S02]  /*14f0*/  UISETP.LT.U32.AND UP0, UPT, UR15, 0x5, UPT ;  /* 0x000000050f00788c */ /* 0x000fe4000bf01070 */
[----:B------:R-:W-:Y:S02]  /*1500*/  UISETP.GE.U32.AND UP1, UPT, UR4, -0x3f, UPT ;  /* 0xffffffc10400788c */ /* 0x000fe4000bf26070 */
[----:B------:R-:W-:Y:S02]  /*1510*/  USEL UR14, UR15, 0x5, UP0 ;  /* 0x000000050f0e7887 */ /* 0x000fe40008000000 */
[----:B------:R-:W-:-:S02]  /*1520*/  UIADD3 UR13, UPT, UPT, UR13, 0x3e, URZ ;  /* 0x0000003e0d0d7890 */ /* 0x000fc4000fffe0ff */
[----:B------:R-:W-:Y:S02]  /*1530*/  UIADD3 UR5, UPT, UPT, UR14, -0x1, URZ ;  /* 0xffffffff0e057890 */ /* 0x000fe4000fffe0ff */
[----:B------:R-:W-:-:S03]  /*1540*/  UIADD3 UR7, UPT, UPT, UR15, -UR14, URZ ;  /* 0x8000000e0f077290 */ /* 0x000fc6000fffe0ff */
[----:B------:R-:W-:-:S04]  /*1550*/  @UP1 UIADD3 UR5, UPT, UPT, UR14, URZ, URZ ;  /* 0x000000ff0e051290 */ /* 0x000fc8000fffe0ff */
[----:B--2---:R-:W-:-:S12]  /*1560*/  UIADD3 UR5, UPT, UPT, UR5, 0x1, URZ ;  /* 0x0000000105057890 */ /* 0x004fd8000fffe0ff */
.L_x_35:
[----:B------:R-:W-:Y:S01]  /*1570*/  UISETP.NE.AND UP0, UPT, UR37, URZ, UPT ;  /* 0x000000ff2500728c */ /* 0x000fe2000bf05270 */
[----:B------:R-:W1:Y:S08]  /*1580*/  S2UR UR37, SR_CgaCtaId ;  /* 0x00000000002579c3 */ /* 0x000e700000008800 */
[----:B------:R-:W-:Y:S05]  /*1590*/  BRA.U UP0, `(.L_x_18) ;  /* 0x0000000100347547 */ /* 0x000fea000b800000 */
[----:B------:R-:W2:Y:S01]  /*15a0*/  S2R R2, SR_CgaCtaId ;  /* 0x0000000000027919 */ /* 0x000ea20000008800 */
[----:B------:R-:W-:-:S04]  /*15b0*/  MOV R3, 0x400 ;  /* 0x0000040000037802 */ /* 0x000fc80000000f00 */
[----:B--2---:R-:W-:Y:S02]  /*15c0*/  LEA R3, R2, R3, 0x18 ;  /* 0x0000000302037211 */ /* 0x004fe400078ec0ff */
[----:B------:R-:W-:-:S03]  /*15d0*/  SHF.L.U32 R2, R8, 0x1f, RZ ;  /* 0x0000001f08027819 */ /* 0x000fc600000006ff */
[----:B------:R-:W-:-:S04]  /*15e0*/  IMAD R3, R10, 0x8, R3 ;  /* 0x000000080a037824 */ /* 0x000fc800078e0203 */
[----:B------:R-:W2:Y:S02]  /*15f0*/  SYNCS.PHASECHK.TRANS64.TRYWAIT P0, [R3+URZ+0x110], R2 ;  /* 0x00011002030075a7 */ /* 0x000ea400080011ff */
[----:B--2---:R-:W-:Y:S05]  /*1600*/  @!P0 BRA `(.L_x_19) ;  /* 0x0000006800088947 */ /* 0x004fea0003800000 */
.L_x_132:
[----:B------:R-:W-:Y:S01]  /*1610*/  VIADD R10, R10, 0x1 ;  /* 0x000000010a0a7836 */ /* 0x000fe20000000000 */
[----:B------:R2:W-:Y:S04]  /*1620*/  SYNCS.ARRIVE.TRANS64.A1T0 RZ, [R3+URZ+0x100], RZ ;  /* 0x000100ff03ff79a7 */ /* 0x0005e800081000ff */
[----:B------:R-:W-:-:S04]  /*1630*/  ISETP.NE.AND P0, PT, R10, 0x2, PT ;  /* 0x000000020a00780c */ /* 0x000fc80003f05270 */
[----:B------:R-:W-:Y:S02]  /*1640*/  SEL R10, R10, RZ, P0 ;  /* 0x000000ff0a0a7207 */ /* 0x000fe40000000000 */
[----:B--2---:R-:W-:-:S04]  /*1650*/  SEL R3, RZ, 0x1, P0 ;  /* 0x00000001ff037807 */ /* 0x004fc80000000000 */
[----:B------:R-:W-:-:S07]  /*1660*/  LOP3.LUT R8, R8, R3, RZ, 0x3c, !PT ;  /* 0x0000000308087212 */ /* 0x000fce00078e3cff */
.L_x_18:
[----:B------:R-:W-:Y:S01]  /*1670*/  UMOV UR4, 0x400 ;  /* 0x0000040000047882 */ /* 0x000fe20000000000 */
[----:B------:R-:W-:Y:S01]  /*1680*/  SHF.L.U32 R2, R15, 0x1f, RZ ;  /* 0x0000001f0f027819 */ /* 0x000fe200000006ff */
[----:B-1----:R-:W-:Y:S01]  /*1690*/  ULEA UR4, UR37, UR4, 0x18 ;  /* 0x0000000425047291 */ /* 0x002fe2000f8ec0ff */
[----:B------:R-:W-:Y:S01]  /*16a0*/  R2UR UR35, R21 ;  /* 0x00000000152372ca */ /* 0x000fe200000e0000 */
[----:B------:R-:W-:Y:S01]  /*16b0*/  UISETP.GE.U32.AND UP0, UPT, UR13, 0x3f, UPT ;  /* 0x0000003f0d00788c */ /* 0x000fe2000bf06070 */
[----:B------:R-:W-:Y:S01]  /*16c0*/  R2UR UR11, R20 ;  /* 0x00000000140b72ca */ /* 0x000fe200000e0000 */
[----:B------:R-:W-:Y:S01]  /*16d0*/  ULEA UR8, UR6, UR4, 0x3 ;  /* 0x0000000406087291 */ /* 0x000fe2000f8e18ff */
[----:B------:R-:W-:-:S08]  /*16e0*/  UMOV UR24, URZ ;  /* 0x000000ff00187c82 */ /* 0x000fd00008000000 */
[----:B------:R1:W2:Y:S01]  /*16f0*/  SYNCS.PHASECHK.TRANS64.TRYWAIT P0, [UR8+0x28], R2 ;  /* 0x00002802ff0075a7 */ /* 0x0002a20008001108 */
[----:B------:R-:W-:Y:S02]  /*1700*/  USHF.L.U32 UR35, UR35, 0x6, URZ ;  /* 0x0000000623237899 */ /* 0x000fe400080006ff */
[----:B------:R-:W-:Y:S01]  /*1710*/  USHF.L.U32 UR11, UR11, 0x7, URZ ;  /* 0x000000070b0b7899 */ /* 0x000fe200080006ff */
[----:B------:R-:W-:Y:S11]  /*1720*/  BRA.U !UP0, `(.L_x_20) ;  /* 0x0000000108a87547 */ /* 0x000ff6000b800000 */
[----:B------:R-:W-:Y:S01]  /*1730*/  UMOV UR16, URZ ;  /* 0x000000ff00107c82 */ /* 0x000fe20008000000 */
[----:B------:R-:W-:-:S05]  /*1740*/  UMOV UR17, UR6 ;  /* 0x0000000600117c82 */ /* 0x000fca0008000000 */
.L_x_25:
[----:B-1----:R-:W-:Y:S01]  /*1750*/  ULEA UR33, UR17, UR4, 0x3 ;  /* 0x0000000411217291 */ /* 0x002fe2000f8e18ff */
[----:B--2---:R-:W-:Y:S01]  /*1760*/  @!P5 MOV R3, 0x3000 ;  /* 0x000030000003d802 */ /* 0x004fe20000000f00 */
[----:B--2---:R-:W-:Y:S10]  /*1770*/  @P0 BRA `(.L_x_21) ;  /* 0x00000000000c0947 */ /* 0x004ff40003800000 */
[----:B------:R-:W-:-:S04]  /*1780*/  SHF.L.U32 R5, R15, 0x1f, RZ ;  /* 0x0000001f0f057819 */ /* 0x000fc800000006ff */
[----:B------:R-:W2:Y:S02]  /*1790*/  SYNCS.PHASECHK.TRANS64.TRYWAIT P0, [UR33+0x28], R5 ;  /* 0x00002805ff0075a7 */ /* 0x000ea40008001121 */
[----:B--2---:R-:W-:Y:S05]  /*17a0*/  @!P0 BRA `(.L_x_22) ;  /* 0x0000006400b48947 */ /* 0x004fea0003800000 */
.L_x_21:
[----:B------:R2:W-:Y:S01]  /*17b0*/  @!P5 SYNCS.ARRIVE.TRANS64 RZ, [UR33], R3 ;  /* 0x00000003ffffd9a7 */ /* 0x0005e20008000021 */
[----:B------:R-:W-:Y:S04]  /*17c0*/  BSSY.RECONVERGENT B0, `(.L_x_23) ;  /* 0x0000003000007945 */ /* 0x000fe80003800200 */
[----:B------:R-:W-:Y:S05]  /*17d0*/  @P4 BRA `(.L_x_24) ;  /* 0x0000000000044947 */ /* 0x000fea0003800000 */
[----:B------:R-:W-:Y:S05]  /*17e0*/  BPT.TRAP 0x1 ;  /* 0x000000040000795c */ /* 0x000fea0000300000 */
.L_x_24:
[----:B------:R-:W-:Y:S05]  /*17f0*/  BSYNC.RECONVERGENT B0 ;  /* 0x0000000000007941 */ /* 0x000fea0003800200 */
.L_x_23:
[----:B------:R-:W-:Y:S02]  /*1800*/  UIADD3 UR6, UPT, UPT, UR17, 0x1, URZ ;  /* 0x0000000111067890 */ /* 0x000fe4000fffe0ff */
[----:B------:R-:W-:Y:S02]  /*1810*/  ULEA UR32, UR17, UR4, 0xc ;  /* 0x0000000411207291 */ /* 0x000fe4000f8e60ff */
[----:B------:R-:W-:Y:S02]  /*1820*/  UISETP.NE.AND UP0, UPT, UR6, 0x5, UPT ;  /* 0x000000050600788c */ /* 0x000fe4000bf05270 */
[----:B------:R-:W-:Y:S02]  /*1830*/  UIADD3 UR26, UP1, UPT, UR22, 0x80, URZ ;  /* 0x00000080161a7890 */ /* 0x000fe4000ff3e0ff */
[----:B------:R-:W-:Y:S02]  /*1840*/  USEL UR9, URZ, 0x1, UP0 ;  /* 0x00000001ff097887 */ /* 0x000fe40008000000 */
[----:B------:R-:W-:-:S02]  /*1850*/  USEL UR6, UR6, URZ, UP0 ;  /* 0x000000ff06067287 */ /* 0x000fc40008000000 */
[----:B------:R-:W-:Y:S02]  /*1860*/  UIADD3 UR20, UP0, UPT, UR22, 0x180, URZ ;  /* 0x0000018016147890 */ /* 0x000fe4000ff1e0ff */
[----:B------:R-:W-:Y:S01]  /*1870*/  ULEA UR8, UR6, UR4, 0x3 ;  /* 0x0000000406087291 */ /* 0x000fe2000f8e18ff */
[----:B------:R-:W-:Y:S01]  /*1880*/  LOP3.LUT R15, R15, UR9, RZ, 0x3c, !PT ;  /* 0x000000090f0f7c12 */ /* 0x000fe2000f8e3cff */
[----:B------:R-:W-:Y:S02]  /*1890*/  USHF.L.U32 UR34, UR16, 0x5, URZ ;  /* 0x0000000510227899 */ /* 0x000fe400080006ff */
[----:B------:R-:W-:Y:S01]  /*18a0*/  UIADD3.X UR27, UPT, UPT, URZ, UR23, URZ, UP1, !UPT ;  /* 0x00000017ff1b7290 */ /* 0x000fe20008ffe4ff */
[----:B-1----:R-:W-:Y:S01]  /*18b0*/  SHF.L.U32 R2, R15, 0x1f, RZ ;  /* 0x0000001f0f027819 */ /* 0x002fe200000006ff */
[----:B------:R-:W-:Y:S02]  /*18c0*/  UIADD3 UR32, UPT, UPT, UR32, 0x4400, URZ ;  /* 0x0000440020207890 */ /* 0x000fe4000fffe0ff */
[----:B------:R-:W-:Y:S01]  /*18d0*/  UIADD3.X UR21, UPT, UPT, URZ, UR23, URZ, UP0, !UPT ;  /* 0x00000017ff157290 */ /* 0x000fe200087fe4ff */
[----:B------:R1:W1:Y:S01]  /*18e0*/  SYNCS.PHASECHK.TRANS64.TRYWAIT P0, [UR8+0x28], R2 ;  /* 0x00002802ff0075a7 */ /* 0x0002620008001108 */
[----:B------:R-:W-:Y:S01]  /*18f0*/  ULEA UR8, UR17, UR4, 0xd ;  /* 0x0000000411087291 */ /* 0x000fe2000f8e68ff */
[----:B------:R-:W-:Y:S01]  /*1900*/  UMOV UR18, 0x0 ;  /* 0x0000000000127882 */ /* 0x000fe20000000000 */
[----:B------:R-:W-:-:S02]  /*1910*/  UMOV UR19, 0x10000000 ;  /* 0x1000000000137882 */ /* 0x000fc40000000000 */
[----:B------:R-:W-:Y:S01]  /*1920*/  UIADD3 UR8, UPT, UPT, UR8, 0x9400, URZ ;  /* 0x0000940008087890 */ /* 0x000fe2000fffe0ff */
[----:B------:R1:W-:Y:S01]  /*1930*/  UTMALDG.3D [UR32], [UR26], desc[UR18] ;  /* 0x000012201a0075b4 */ /* 0x0003e20008011000 */
[----:B------:R-:W-:Y:S01]  /*1940*/  UMOV UR12, UR36 ;  /* 0x00000024000c7c82 */ /* 0x000fe20008000000 */
[----:B------:R-:W-:Y:S01]  /*1950*/  UMOV UR9, UR33 ;  /* 0x0000002100097c82 */ /* 0x000fe20008000000 */
[----:B------:R-:W-:Y:S01]  /*1960*/  UMOV UR10, UR34 ;  /* 0x00000022000a7c82 */ /* 0x000fe20008000000 */
[----:B------:R-:W-:Y:S01]  /*1970*/  UIADD3 UR16, UPT, UPT, UR16, 0x1, URZ ;  /* 0x0000000110107890 */ /* 0x000fe2000fffe0ff */
[----:B------:R-:W-:Y:S01]  /*1980*/  UMOV UR24, UR5 ;  /* 0x0000000500187c82 */ /* 0x000fe20008000000 */
[----:B------:R-:W-:Y:S02]  /*1990*/  UMOV UR17, UR6 ;  /* 0x0000000600117c82 */ /* 0x000fe40008000000 */
[----:B------:R1:W-:Y:S01]  /*19a0*/  UTMALDG.3D [UR8], [UR20], desc[UR18] ;  /* 0x00001208140075b4 */ /* 0x0003e20008011000 */
[----:B------:R-:W-:-:S09]  /*19b0*/  UISETP.NE.AND UP0, UPT, UR16, UR5, UPT ;  /* 0x000000051000728c */ /* 0x000fd2000bf05270 */
[----:B------:R-:W-:Y:S05]  /*19c0*/  BRA.U UP0, `(.L_x_25) ;  /* 0xfffffffd00607547 */ /* 0x000fea000b83ffff */
.L_x_20:
[----:B-1----:R-:W-:Y:S01]  /*19d0*/  ULEA UR8, UR6, UR4, 0x3 ;  /* 0x0000000406087291 */ /* 0x002fe2000f8e18ff */
[----:B------:R-:W-:Y:S01]  /*19e0*/  SHF.L.U32 R2, R15, 0x1f, RZ ;  /* 0x0000001f0f027819 */ /* 0x000fe200000006ff */
[----:B------:R-:W-:Y:S01]  /*19f0*/  @!P1 SYNCS.ARRIVE.TRANS64.A1T0 RZ, [UR4+0x98], RZ ;  /* 0x000098ffffff99a7 */ /* 0x000fe20008100004 */
[----:B------:R-:W-:-:S06]  /*1a00*/  UISETP.GT.AND UP0, UPT, UR15, UR14, UPT ;  /* 0x0000000e0f00728c */ /* 0x000fcc000bf04270 */
[----:B--2---:R1:W2:Y:S03]  /*1a10*/  SYNCS.PHASECHK.TRANS64.TRYWAIT P0, [UR8+0x28], R2 ;  /* 0x00002802ff0075a7 */ /* 0x0042a60008001108 */
[----:B------:R-:W-:Y:S05]  /*1a20*/  BRA.U !UP0, `(.L_x_26) ;  /* 0x0000000108ac7547 */ /* 0x000fea000b800000 */
[----:B------:R-:W-:Y:S01]  /*1a30*/  UIADD3 UR21, UPT, UPT, UR7, UR24, URZ ;  /* 0x0000001807157290 */ /* 0x000fe2000fffe0ff */
[----:B------:R-:W-:-:S11]  /*1a40*/  UMOV UR25, UR6 ;  /* 0x0000000600197c82 */ /* 0x000fd60008000000 */
.L_x_31:
[----:B-1----:R-:W-:Y:S01]  /*1a50*/  ULEA UR17, UR25, UR4, 0x3 ;  /* 0x0000000419117291 */ /* 0x002fe2000f8e18ff */
[----:B--2---:R-:W-:Y:S01]  /*1a60*/  @!P5 MOV R3, 0x3000 ;  /* 0x000030000003d802 */ /* 0x004fe20000000f00 */
[----:B--2---:R-:W-:Y:S10]  /*1a70*/  @P0 BRA `(.L_x_27) ;  /* 0x00000000000c0947 */ /* 0x004ff40003800000 */
[----:B------:R-:W-:-:S04]  /*1a80*/  SHF.L.U32 R5, R15, 0x1f, RZ ;  /* 0x0000001f0f057819 */ /* 0x000fc800000006ff */
[----:B------:R-:W2:Y:S02]  /*1a90*/  SYNCS.PHASECHK.TRANS64.TRYWAIT P0, [UR17+0x28], R5 ;  /* 0x00002805ff0075a7 */ /* 0x000ea40008001111 */
[----:B--2---:R-:W-:Y:S05]  /*1aa0*/  @!P0 BRA `(.L_x_28) ;  /* 0x00000064000c8947 */ /* 0x004fea0003800000 */
.L_x_27:
[----:B------:R2:W-:Y:S01]  /*1ab0*/  @!P5 SYNCS.ARRIVE.TRANS64 RZ, [UR17], R3 ;  /* 0x00000003ffffd9a7 */ /* 0x0005e20008000011 */
[----:B------:R-:W-:Y:S04]  /*1ac0*/  BSSY.RECONVERGENT B0, `(.L_x_29) ;  /* 0x0000003000007945 */ /* 0x000fe80003800200 */
[----:B------:R-:W-:Y:S05]  /*1ad0*/  @P4 BRA `(.L_x_30) ;  /* 0x0000000000044947 */ /* 0x000fea0003800000 */
[----:B------:R-:W-:Y:S05]  /*1ae0*/  BPT.TRAP 0x1 ;  /* 0x000000040000795c */ /* 0x000fea0000300000 */
.L_x_30:
[----:B------:R-:W-:Y:S05]  /*1af0*/  BSYNC.RECONVERGENT B0 ;  /* 0x0000000000007941 */ /* 0x000fea0003800200 */
.L_x_29:
        /* <DEDUP_REMOVED lines=10> */
[----:B------:R-:W-:Y:S01]  /*1ba0*/  UIADD3 UR16, UPT, UPT, UR16, 0x4400, URZ ;  /* 0x0000440010107890 */ /* 0x000fe2000fffe0ff */
[----:B-1----:R-:W-:Y:S01]  /*1bb0*/  SHF.L.U32 R2, R15, 0x1f, RZ ;  /* 0x0000001f0f027819 */ /* 0x002fe200000006ff */
[----:B------:R-:W-:Y:S02]  /*1bc0*/  UIADD3.X UR31, UPT, UPT, URZ, UR23, URZ, UP1, !UPT ;  /* 0x00000017ff1f7290 */ /* 0x000fe40008ffe4ff */
[----:B------:R-:W-:Y:S01]  /*1bd0*/  UIADD3.X UR29, UPT, UPT, URZ, UR23, URZ, UP0, !UPT ;  /* 0x00000017ff1d7290 */ /* 0x000fe200087fe4ff */
[----:B------:R1:W1:Y:S01]  /*1be0*/  SYNCS.PHASECHK.TRANS64.TRYWAIT P0, [UR8+0x28], R2 ;  /* 0x00002802ff0075a7 */ /* 0x0002620008001108 */
[----:B------:R-:W-:Y:S01]  /*1bf0*/  ULEA UR8, UR25, UR4, 0xd ;  /* 0x0000000419087291 */ /* 0x000fe2000f8e68ff */
[----:B------:R-:W-:Y:S01]  /*1c00*/  UMOV UR26, 0x0 ;  /* 0x00000000001a7882 */ /* 0x000fe20000000000 */
[----:B------:R-:W-:-:S02]  /*1c10*/  UMOV UR27, 0x10000000 ;  /* 0x10000000001b7882 */ /* 0x000fc40000000000 */
[----:B------:R-:W-:Y:S01]  /*1c20*/  UIADD3 UR8, UPT, UPT, UR8, 0x9400, URZ ;  /* 0x0000940008087890 */ /* 0x000fe2000fffe0ff */
[----:B------:R-:W-:Y:S01]  /*1c30*/  UMOV UR19, UR35 ;  /* 0x0000002300137c82 */ /* 0x000fe20008000000 */
[----:B------:R-:W-:Y:S01]  /*1c40*/  UMOV UR20, UR36 ;  /* 0x0000002400147c82 */ /* 0x000fe20008000000 */
[----:B------:R-:W-:Y:S01]  /*1c50*/  UMOV UR12, UR36 ;  /* 0x00000024000c7c82 */ /* 0x000fe20008000000 */
[----:B------:R-:W-:Y:S01]  /*1c60*/  UMOV UR9, UR17 ;  /* 0x0000001100097c82 */ /* 0x000fe20008000000 */
[----:B------:R-:W-:Y:S01]  /*1c70*/  UMOV UR10, UR18 ;  /* 0x00000012000a7c82 */ /* 0x000fe20008000000 */
[----:B------:R1:W-:Y:S01]  /*1c80*/  UTMALDG.3D [UR16], [UR30], desc[UR26] ;  /* 0x00001a101e0075b4 */ /* 0x0003e20008011000 */
[----:B------:R-:W-:Y:S01]  /*1c90*/  UIADD3 UR24, UPT, UPT, UR24, 0x1, URZ ;  /* 0x0000000118187890 */ /* 0x000fe2000fffe0ff */
[----:B------:R-:W-:-:S03]  /*1ca0*/  UMOV UR25, UR6 ;  /* 0x0000000600197c82 */ /* 0x000fc60008000000 */
[----:B------:R-:W-:Y:S01]  /*1cb0*/  UISETP.NE.AND UP0, UPT, UR24, UR21, UPT ;  /* 0x000000151800728c */ /* 0x000fe2000bf05270 */
[----:B------:R1:W-:Y:S08]  /*1cc0*/  UTMALDG.3D [UR8], [UR28], desc[UR26] ;  /* 0x00001a081c0075b4 */ /* 0x0003f00008011000 */
[----:B------:R-:W-:Y:S05]  /*1cd0*/  BRA.U UP0, `(.L_x_31) ;  /* 0xfffffffd005c7547 */ /* 0x000fea000b83ffff */
.L_x_26:
[----:B-1----:R-:W-:Y:S01]  /*1ce0*/  LEA R2, R14, UR4, 0x3 ;  /* 0x000000040e027c11 */ /* 0x002fe2000f8e18ff */
[----:B------:R-:W-:Y:S01]  /*1cf0*/  NOP ;  /* 0x0000000000007918 */ /* 0x000fe20000000000 */
[----:B--2---:R-:W-:Y:S02]  /*1d00*/  SHF.L.U32 R3, R12, 0x1f, RZ ;  /* 0x0000001f0c037819 */ /* 0x004fe400000006ff */
[----:B------:R-:W-:Y:S02]  /*1d10*/  LEA R4, R14, UR4, 0x4 ;  /* 0x000000040e047c11 */ /* 0x000fe4000f8e20ff */
[----:B------:R-:W1:Y:S02]  /*1d20*/  SYNCS.PHASECHK.TRANS64.TRYWAIT P0, [R2+URZ+0xa0], R3 ;  /* 0x0000a003020075a7 */ /* 0x000e6400080011ff */
[----:B-1----:R-:W-:Y:S05]  /*1d30*/  @!P0 BRA `(.L_x_32) ;  /* 0x0000006000808947 */ /* 0x002fea0003800000 */
.L_x_135:
[----:B------:R-:W2:Y:S01]  /*1d40*/  LDS.128 R4, [R4+0x130] ;  /* 0x0001300004047984 */ /* 0x000ea20000000c00 */
[----:B---3--:R-:W-:Y:S01]  /*1d50*/  ISETP.GE.AND P0, PT, R26, 0x1, PT ;  /* 0x000000011a00780c */ /* 0x008fe20003f06270 */
[----:B-1----:R-:W-:Y:S01]  /*1d60*/  VIADD R2, R2, 0xb0 ;  /* 0x000000b002027836 */ /* 0x002fe20000000000 */
[----:B------:R-:W-:Y:S01]  /*1d70*/  @!PT LDS RZ, [RZ] ;  /* 0x00000000fffff984 */ /* 0x000fe20000000800 */
[----:B------:R-:W-:Y:S01]  /*1d80*/  @!PT LDS RZ, [RZ] ;  /* 0x00000000fffff984 */ /* 0x000fe20000000800 */
[----:B------:R-:W-:Y:S01]  /*1d90*/  @!PT LDS RZ, [RZ] ;  /* 0x00000000fffff984 */ /* 0x000fe20000000800 */
[----:B------:R-:W-:Y:S01]  /*1da0*/  @!PT LDS RZ, [RZ] ;  /* 0x00000000fffff984 */ /* 0x000fe20000000800 */
[----:B------:R1:W-:Y:S06]  /*1db0*/  MEMBAR.ALL.CTA ;  /* 0x0000000000007992 */ /* 0x0003ec0000008000 */
[----:B-1----:R-:W1:Y:S01]  /*1dc0*/  FENCE.VIEW.ASYNC.S ;  /* 0x00000000000073c6 */ /* 0x002e620000000000 */
[----:B------:R-:W-:-:S04]  /*1dd0*/  PRMT R2, RZ, 0x654, R2 ;  /* 0x00000654ff027816 */ /* 0x000fc80000000002 */
[----:B-1----:R1:W-:Y:S01]  /*1de0*/  SYNCS.ARRIVE.TRANS64.RED.A1T0 RZ, [R2+URZ], RZ ;  /* 0x000000ff02ff79a7 */ /* 0x0023e200081004ff */
[----:B--2---:R-:W-:-:S13]  /*1df0*/  LOP3.LUT P2, RZ, R6, 0x1, RZ, 0xc0, !PT ;  /* 0x0000000106ff7812 */ /* 0x004fda000784c0ff */
[----:B------:R-:W-:Y:S01]  /*1e00*/  @P2 SHF.R.U32.HI R3, RZ, 0x10, R5 ;  /* 0x00000010ff032819 */ /* 0x000fe20000011605 */
[----:B------:R-:W-:Y:S01]  /*1e10*/  VOTEU.ANY UP0, P2 ;  /* 0x0000000000ff7886 */ /* 0x000fe20001000100 */
[----:B------:R-:W-:Y:S02]  /*1e20*/  @P2 MOV R13, R4 ;  /* 0x00000004000d2202 */ /* 0x000fe40000000f00 */
[----:B------:R-:W-:Y:S02]  /*1e30*/  @P2 R2UR.BROADCAST UR8, R3 ;  /* 0x00000000030822ca */ /* 0x000fe400008e0000 */
[----:B------:R-:W-:-:S11]  /*1e40*/  @P2 LOP3.LUT R11, R5, 0xffff, RZ, 0xc0, !PT ;  /* 0x0000ffff050b2812 */ /* 0x000fd600078ec0ff */
[----:B------:R-:W-:Y:S01]  /*1e50*/  @UP0 UMOV UR36, UR8 ;  /* 0x0000000800240c82 */ /* 0x000fe20008000000 */
[----:B-1----:R-:W-:Y:S05]  /*1e60*/  @!P0 BRA `(.L_x_33) ;  /* 0x0000000000b88947 */ /* 0x002fea0003800000 */
[----:B------:R-:W4:Y:S01]  /*1e70*/  LDC.64 R4, c[0x0][0xb18] ;  /* 0x0002c600ff047b82 */ /* 0x000f220000000a00 */
[----:B------:R-:W-:-:S07]  /*1e80*/  ISETP.NE.AND P3, PT, R26, 0x1, PT ;  /* 0x000000011a00780c */ /* 0x000fce0003f65270 */
[----:B------:R-:W1:Y:S08]  /*1e90*/  LDC.64 R6, c[0x0][0xb10] ;  /* 0x0002c400ff067b82 */ /* 0x000e700000000a00 */
[----:B------:R-:W2:Y:S08]  /*1ea0*/  LDC R16, c[0x0][0xb20] ;  /* 0x0002c800ff107b82 */ /* 0x000eb00000000800 */
[----:B------:R-:W3:Y:S01]  /*1eb0*/  LDC R18, c[0x0][0xb0c] ;  /* 0x0002c300ff127b82 */ /* 0x000ee20000000800 */
[----:B----4-:R-:W-:Y:S01]  /*1ec0*/  IMAD.HI.U32 R17, R0, R5, RZ ;  /* 0x0000000500117227 */ /* 0x010fe200078e00ff */
[----:B------:R-:W-:-:S03]  /*1ed0*/  ISETP.NE.AND P0, PT, R4, 0x1, PT ;  /* 0x000000010400780c */ /* 0x000fc60003f05270 */
[----:B------:R-:W-:-:S03]  /*1ee0*/  IMAD.HI.U32 R5, R11, R5, RZ ;  /* 0x000000050b057227 */ /* 0x000fc600078e00ff */
[----:B------:R-:W4:Y:S01]  /*1ef0*/  LDC.64 R2, c[0x0][0xb28] ;  /* 0x0002ca00ff027b82 */ /* 0x000f220000000a00 */
[----:B-1----:R-:W-:-:S04]  /*1f00*/  IMAD.HI.U32 R20, R9, R6, RZ ;  /* 0x0000000609147227 */ /* 0x002fc800078e00ff */
[----:B------:R-:W-:Y:S01]  /*1f10*/  IMAD.HI.U32 R22, R13, R6, RZ ;  /* 0x000000060d167227 */ /* 0x000fe200078e00ff */
[----:B------:R-:W-:Y:S02]  /*1f20*/  SHF.R.U32.HI R20, RZ, R7, R20 ;  /* 0x00000007ff147219 */ /* 0x000fe40000011614 */
[-C--:B--2---:R-:W-:Y:S02]  /*1f30*/  SHF.R.U32.HI R17, RZ, R16.reuse, R17 ;  /* 0x00000010ff117219 */ /* 0x084fe40000011611 */
[----:B------:R-:W-:Y:S02]  /*1f40*/  SHF.R.U32.HI R16, RZ, R16, R5 ;  /* 0x00000010ff107219 */ /* 0x000fe40000011605 */
[----:B------:R-:W-:Y:S02]  /*1f50*/  SEL R17, R0, R17, !P0 ;  /* 0x0000001100117207 */ /* 0x000fe40004000000 */
[----:B------:R-:W-:Y:S02]  /*1f60*/  SHF.R.U32.HI R22, RZ, R7, R22 ;  /* 0x00000007ff167219 */ /* 0x000fe40000011616 */
[----:B---3--:R-:W-:-:S02]  /*1f70*/  ISETP.NE.AND P1, PT, R18, 0x1, PT ;  /* 0x000000011200780c */ /* 0x008fc40003f25270 */
[----:B------:R-:W-:Y:S02]  /*1f80*/  SEL R5, R11, R16, !P0 ;  /* 0x000000100b057207 */ /* 0x000fe40004000000 */
[----:B------:R-:W-:Y:S02]  /*1f90*/  SEL R19, R9, R20, !P1 ;  /* 0x0000001409137207 */ /* 0x000fe40004800000 */
[----:B------:R-:W-:Y:S01]  /*1fa0*/  SEL R7, R13, R22, !P1 ;  /* 0x000000160d077207 */ /* 0x000fe20004800000 */
[----:B----4-:R-:W-:-:S04]  /*1fb0*/  IMAD.HI.U32 R20, R17, R2, RZ ;  /* 0x0000000211147227 */ /* 0x010fc800078e00ff */
[----:B------:R-:W-:Y:S01]  /*1fc0*/  IMAD.HI.U32 R6, R19, R2, RZ ;  /* 0x0000000213067227 */ /* 0x000fe200078e00ff */
[----:B------:R-:W-:-:S04]  /*1fd0*/  @P3 SHF.R.U32.HI R17, RZ, R3, R20 ;  /* 0x00000003ff113219 */ /* 0x000fc80000011614 */
        /* <DEDUP_REMOVED lines=8> */
[----:B------:R-:W-:-:S04]  /*2060*/  @!P0 IMAD.HI.U32 R16, R7, R2, RZ ;  /* 0x0000000207108227 */ /* 0x000fc800078e00ff */
[----:B------:R-:W-:Y:S01]  /*2070*/  IMAD.MOV R2, RZ, RZ, -R6 ;  /* 0x000000ffff027224 */ /* 0x000fe200078e0a06 */
[----:B------:R-:W-:-:S03]  /*2080*/  @!P0 SHF.R.U32.HI R16, RZ, R3, R16 ;  /* 0x00000003ff108219 */ /* 0x000fc60000011610 */
[----:B------:R-:W-:Y:S01]  /*2090*/  IMAD R2, R26, R2, R5 ;  /* 0x000000021a027224 */ /* 0x000fe200078e0205 */
[----:B------:R-:W-:Y:S02]  /*20a0*/  @!P0 SEL R3, R7, R16, !P3 ;  /* 0x0000001007038207 */ /* 0x000fe40005800000 */
[----:B------:R-:W-:-:S03]  /*20b0*/  IADD3 R16, PT, PT, -R5, RZ, RZ ;  /* 0x000000ff05107210 */ /* 0x000fc60007ffe1ff */
[--C-:B------:R-:W-:Y:S02]  /*20c0*/  @!P0 IMAD.IADD R6, R6, 0x1, -R3.reuse ;  /* 0x0000000106068824 */ /* 0x100fe400078e0a03 */
[----:B------:R-:W-:Y:S01]  /*20d0*/  @!P0 IMAD R3, R2, R19, R3 ;  /* 0x0000001302038224 */ /* 0x000fe200078e0203 */
[----:B------:R-:W-:Y:S01]  /*20e0*/  IADD3 R2, PT, PT, -R7, RZ, RZ ;  /* 0x000000ff07027210 */ /* 0x000fe20007ffe1ff */
[----:B------:R-:W-:Y:S02]  /*20f0*/  @!P0 IMAD R5, R26, R6, R7 ;  /* 0x000000061a058224 */ /* 0x000fe400078e0207 */
[----:B------:R-:W-:Y:S02]  /*2100*/  IMAD R11, R4, R16, R11 ;  /* 0x00000010040b7224 */ /* 0x000fe400078e020b */
[----:B------:R-:W-:Y:S02]  /*2110*/  @!P0 IMAD.MOV.U32 R7, RZ, RZ, R3 ;  /* 0x000000ffff078224 */ /* 0x000fe400078e0003 */
[----:B------:R-:W-:-:S02]  /*2120*/  IMAD R2, R18, R2, R13 ;  /* 0x0000000212027224 */ /* 0x000fc400078e020d */
[----:B------:R-:W-:Y:S02]  /*2130*/  IMAD R11, R5, R4, R11 ;  /* 0x00000004050b7224 */ /* 0x000fe400078e020b */
[----:B------:R-:W-:Y:S02]  /*2140*/  IMAD R13, R7, R18, R2 ;  /* 0x00000012070d7224 */ /* 0x000fe400078e0202 */
.L_x_33:
[----:B------:R-:W1:Y:S02]  /*2150*/  LDCU UR8, c[0x0][0xb30] ;  /* 0x00016600ff0877ac */ /* 0x000e640008000800 */
[----:B-1----:R-:W-:-:S09]  /*2160*/  UISETP.NE.AND UP0, UPT, UR8, 0x1, UPT ;  /* 0x000000010800788c */ /* 0x002fd2000bf05270 */
[----:B------:R-:W-:Y:S05]  /*2170*/  BRA.U UP0, `(.L_x_34) ;  /* 0x0000000100407547 */ /* 0x000fea000b800000 */
[----:B------:R-:W1:Y:S08]  /*2180*/  LDC.64 R4, c[0x0][0xb10] ;  /* 0x0002c400ff047b82 */ /* 0x000e700000000a00 */
[----:B------:R-:W2:Y:S08]  /*2190*/  LDC.64 R2, c[0x0][0xb18] ;  /* 0x0002c600ff027b82 */ /* 0x000eb00000000a00 */
[----:B------:R-:W3:Y:S08]  /*21a0*/  LDC R6, c[0x0][0xb20] ;  /* 0x0002c800ff067b82 */ /* 0x000ef00000000800 */
[----:B------:R-:W4:Y:S01]  /*21b0*/  LDC R16, c[0x0][0xb0c] ;  /* 0x0002c300ff107b82 */ /* 0x000f220000000800 */
[----:B-1----:R-:W-:-:S05]  /*21c0*/  IMAD.HI.U32 R4, R13, R4, RZ ;  /* 0x000000040d047227 */ /* 0x002fca00078e00ff */
[----:B------:R-:W-:Y:S01]  /*21d0*/  SHF.R.U32.HI R4, RZ, R5, R4 ;  /* 0x00000005ff047219 */ /* 0x000fe20000011604 */
[----:B--2---:R-:W-:Y:S01]  /*21e0*/  IMAD.HI.U32 R3, R11, R3, RZ ;  /* 0x000000030b037227 */ /* 0x004fe200078e00ff */
[----:B------:R-:W-:-:S04]  /*21f0*/  ISETP.NE.AND P0, PT, R2, 0x1, PT ;  /* 0x000000010200780c */ /* 0x000fc80003f05270 */
[----:B---3--:R-:W-:-:S04]  /*2200*/  SHF.R.U32.HI R6, RZ, R6, R3 ;  /* 0x00000006ff067219 */ /* 0x008fc80000011603 */
[----:B------:R-:W-:Y:S02]  /*2210*/  SEL R3, R11, R6, !P0 ;  /* 0x000000060b037207 */ /* 0x000fe40004000000 */
[----:B----4-:R-:W-:-:S04]  /*2220*/  ISETP.NE.AND P1, PT, R16, 0x1, PT ;  /* 0x000000011000780c */ /* 0x010fc80003f25270 */
[----:B------:R-:W-:-:S05]  /*2230*/  SEL R4, R13, R4, !P1 ;  /* 0x000000040d047207 */ /* 0x000fca0004800000 */
[----:B------:R-:W-:Y:S02]  /*2240*/  IMAD.IADD R5, R3, 0x1, -R4 ;  /* 0x0000000103057824 */ /* 0x000fe400078e0a04 */
[----:B------:R-:W-:Y:S02]  /*2250*/  IMAD.IADD R3, R4, 0x1, -R3 ;  /* 0x0000000104037824 */ /* 0x000fe400078e0a03 */
[----:B------:R-:W-:Y:S02]  /*2260*/  IMAD R13, R5, R16, R13 ;  /* 0x00000010050d7224 */ /* 0x000fe400078e020d */
[----:B------:R-:W-:-:S07]  /*2270*/  IMAD R11, R3, R2, R11 ;  /* 0x00000002030b7224 */ /* 0x000fce00078e020b */
.L_x_34:
[----:B------:R-:W-:Y:S01]  /*2280*/  VIADD R14, R14, 0x1 ;  /* 0x000000010e0e7836 */ /* 0x000fe20000000000 */
[----:B------:R-:W-:Y:S01]  /*2290*/  PLOP3.LUT P1, PT, PT, PT, PT, 0x80, 0x8 ;  /* 0x000000000008781c */ /* 0x000fe20003f2f070 */
[----:B------:R-:W-:Y:S02]  /*22a0*/  IMAD.IADD R21, R13, 0x1, R60 ;  /* 0x000000010d157824 */ /* 0x000fe400078e023c */
[----:B------:R-:W-:Y:S01]  /*22b0*/  IMAD.IADD R20, R11, 0x1, R58 ;  /* 0x000000010b147824 */ /* 0x000fe200078e023a */
[----:B------:R-:W-:-:S04]  /*22c0*/  ISETP.NE.AND P0, PT, R14, 0x2, PT ;  /* 0x000000020e00780c */ /* 0x000fc80003f05270 */
[----:B------:R-:W-:Y:S02]  /*22d0*/  SEL R3, RZ, 0x1, P0 ;  /* 0x00000001ff037807 */ /* 0x000fe40000000000 */
[----:B------:R-:W-:Y:S02]  /*22e0*/  SEL R14, R14, RZ, P0 ;  /* 0x000000ff0e0e7207 */ /* 0x000fe40000000000 */
[----:B------:R-:W-:Y:S01]  /*22f0*/  LOP3.LUT R12, R12, R3, RZ, 0x3c, !PT ;  /* 0x000000030c0c7212 */ /* 0x000fe200078e3cff */
[----:B------:R-:W-:Y:S06]  /*2300*/  @P2 BRA `(.L_x_35) ;  /* 0xfffffff000982947 */ /* 0x000fec000383ffff */
[----:B------:R-:W-:Y:S01]  /*2310*/  UIADD3 UR4, UPT, UPT, UR4, 0x28, URZ ;  /* 0x0000002804047890 */ /* 0x000fe2000fffe0ff */
[----:B------:R-:W-:-:S03]  /*2320*/  SHF.L.U32 R3, R15, 0x1f, RZ ;  /* 0x0000001f0f037819 */ /* 0x000fc600000006ff */
[----:B------:R-:W-:-:S09]  /*2330*/  ULEA UR5, UR6, UR4, 0x3 ;  /* 0x0000000406057291 */ /* 0x000fd2000f8e18ff */
[----:B------:R-:W1:Y:S02]  /*2340*/  SYNCS.PHASECHK.TRANS64.TRYWAIT P0, [UR5], R3 ;  /* 0x00000003ff0075a7 */ /* 0x000e640008001105 */
[----:B-1----:R-:W-:Y:S05]  /*2350*/  @!P0 BRA `(.L_x_36) ;  /* 0x0000005c000c8947 */ /* 0x002fea0003800000 */
.L_x_137:
[----:B------:R-:W-:-:S04]  /*2360*/  UIADD3 UR6, UPT, UPT, UR6, 0x1, URZ ;  /* 0x0000000106067890 */ /* 0x000fc8000fffe0ff */
[----:B------:R-:W-:-:S04]  /*2370*/  UISETP.NE.AND UP0, UPT, UR6, 0x5, UPT ;  /* 0x000000050600788c */ /* 0x000fc8000bf05270 */
[----:B------:R-:W-:Y:S02]  /*2380*/  USEL UR7, URZ, 0x1, UP0 ;  /* 0x00000001ff077887 */ /* 0x000fe40008000000 */
[----:B------:R-:W-:-:S04]  /*2390*/  USEL UR6, UR6, URZ, UP0 ;  /* 0x000000ff06067287 */ /* 0x000fc80008000000 */
[----:B------:R-:W-:Y:S01]  /*23a0*/  ULEA UR5, UR6, UR4, 0x3 ;  /* 0x0000000406057291 */ /* 0x000fe2000f8e18ff */
[----:B------:R-:W-:-:S04]  /*23b0*/  LOP3.LUT R2, R15, UR7, RZ, 0x3c, !PT ;  /* 0x000000070f027c12 */ /* 0x000fc8000f8e3cff */
[----:B-1----:R-:W-:-:S04]  /*23c0*/  SHF.L.U32 R3, R2, 0x1f, RZ ;  /* 0x0000001f02037819 */ /* 0x002fc800000006ff */
[----:B------:R-:W1:Y:S02]  /*23d0*/  SYNCS.PHASECHK.TRANS64.TRYWAIT P0, [UR5], R3 ;  /* 0x00000003ff0075a7 */ /* 0x000e640008001105 */
[----:B-1----:R-:W-:Y:S05]  /*23e0*/  @!P0 BRA `(.L_x_37) ;  /* 0x0000005c00008947 */ /* 0x002fea0003800000 */
.L_x_139:
        /* <DEDUP_REMOVED lines=9> */
.L_x_141:
        /* <DEDUP_REMOVED lines=9> */
.L_x_143:
[----:B------:R-:W-:-:S04]  /*2510*/  UIADD3 UR6, UPT, UPT, UR6, 0x1, URZ ;  /* 0x0000000106067890 */ /* 0x000fc8000fffe0ff */
[----:B------:R-:W-:-:S04]  /*2520*/  UISETP.NE.AND UP0, UPT, UR6, 0x5, UPT ;  /* 0x000000050600788c */ /* 0x000fc8000bf05270 */
[----:B------:R-:W-:Y:S02]  /*2530*/  USEL UR5, URZ, 0x1, UP0 ;  /* 0x00000001ff057887 */ /* 0x000fe40008000000 */
[----:B------:R-:W-:-:S04]  /*2540*/  USEL UR6, UR6, URZ, UP0 ;  /* 0x000000ff06067287 */ /* 0x000fc80008000000 */
[----:B------:R-:W-:Y:S01]  /*2550*/  ULEA UR6, UR6, UR4, 0x3 ;  /* 0x0000000406067291 */ /* 0x000fe2000f8e18ff */
[----:B-1----:R-:W-:-:S04]  /*2560*/  LOP3.LUT R3, R2, UR5, RZ, 0x3c, !PT ;  /* 0x0000000502037c12 */ /* 0x002fc8000f8e3cff */
[----:B------:R-:W-:Y:S01]  /*2570*/  SHF.L.U32 R3, R3, 0x1f, RZ ;  /* 0x0000001f03037819 */ /* 0x000fe200000006ff */
[----:B----4-:R-:W-:-:S07]  /*2580*/  IMAD.U32 R0, RZ, RZ, UR6 ;  /* 0x00000006ff007e24 */ /* 0x010fce000f8e00ff */
.L_x_40:
[----:B-1----:R1:W2:Y:S02]  /*2590*/  SYNCS.PHASECHK.TRANS64.TRYWAIT P0, [R0+URZ], R3 ;  /* 0x00000003000075a7 */ /* 0x0022a400080011ff */
[----:B--2---:R-:W-:Y:S05]  /*25a0*/  @!P0 NANOSLEEP.SYNCS 0x989680 ;  /* 0x009896800000895d */ /* 0x004fea0003900000 */
[----:B------:R-:W2:Y:S02]  /*25b0*/  @!P0 SYNCS.PHASECHK.TRANS64 P0, [R0+URZ], R3 ;  /* 0x00000003000085a7 */ /* 0x000ea400080010ff */
[----:B--2---:R-:W-:Y:S05]  /*25c0*/  @P0 EXIT ;  /* 0x000000000000094d */ /* 0x004fea0003800000 */
[----:B------:R-:W-:Y:S05]  /*25d0*/  BRA `(.L_x_40) ;  /* 0xfffffffc00ec7947 */ /* 0x000fea000383ffff */
.L_x_17:
[----:B------:R-:W-:-:S04]  /*25e0*/  UISETP.NE.AND UP1, UPT, UR37, URZ, UPT ;  /* 0x000000ff2500728c */ /* 0x000fc8000bf25270 */
[----:B------:R-:W-:-:S09]  /*25f0*/  UISETP.NE.OR UP1, UPT, UR8, 0x1, UP1 ;  /* 0x000000010800788c */ /* 0x000fd20008f25670 */
[----:B------:R-:W-:Y:S05]  /*2600*/  BRA.U UP1, `(.L_x_41) ;  /* 0x0000000501487547 */ /* 0x000fea000b800000 */
[----:B------:R-:W-:Y:S01]  /*2610*/  ISETP.NE.AND P2, PT, R2, RZ, PT ;  /* 0x000000ff0200720c */ /* 0x000fe20003f45270 */
[----:B------:R-:W-:Y:S01]  /*2620*/  IMAD.MOV.U32 R12, RZ, RZ, 0x1 ;  /* 0x00000001ff0c7424 */ /* 0x000fe200078e00ff */
[----:B------:R-:W-:Y:S02]  /*2630*/  CS2R R10, SRZ ;  /* 0x00000000000a7805 */ /* 0x000fe4000001ff00 */
[----:B------:R-:W-:Y:S01]  /*2640*/  CS2R R8, SRZ ;  /* 0x0000000000087805 */ /* 0x000fe2000001ff00 */
[----:B------:R-:W-:Y:S01]  /*2650*/  UMOV UR4, 0x400 ;  /* 0x0000040000047882 */ /* 0x000fe20000000000 */
[----:B------:R-:W-:Y:S01]  /*2660*/  UMOV UR6, URZ ;  /* 0x000000ff00067c82 */ /* 0x000fe20008000000 */
[----:B------:R-:W-:-:S12]  /*2670*/  ULEA UR37, UR37, UR4, 0x18 ;  /* 0x0000000425257291 */ /* 0x000fd8000f8ec0ff */
.L_x_45:
[----:B------:R-:W-:Y:S02]  /*2680*/  LEA R0, R8, UR37, 0x3 ;  /* 0x0000002508007c11 */ /* 0x000fe4000f8e18ff */
[----:B------:R-:W-:-:S03]  /*2690*/  SHF.L.U32 R5, R9, 0x1f, RZ ;  /* 0x0000001f09057819 */ /* 0x000fc600000006ff */
[----:B------:R-:W-:Y:S01]  /*26a0*/  VIADD R4, R0, 0x110 ;  /* 0x0000011000047836 */ /* 0x000fe20000000000 */
[----:B------:R-:W1:Y:S02]  /*26b0*/  SYNCS.PHASECHK.TRANS64.TRYWAIT P0, [R0+URZ+0x100], R5 ;  /* 0x00010005000075a7 */ /* 0x000e6400080011ff */
[----:B-1----:R-:W-:Y:S05]  /*26c0*/  @!P0 BRA `(.L_x_42) ;  /* 0x0000005800908947 */ /* 0x002fea0003800000 */
.L_x_144:
[----:B------:R-:W-:Y:S01]  /*26d0*/  ULEA UR5, UR6, UR37, 0x3 ;  /* 0x0000002506057291 */ /* 0x000fe2000f8e18ff */
[----:B------:R-:W-:Y:S02]  /*26e0*/  PRMT R4, RZ, 0x654, R4 ;  /* 0x00000654ff047816 */ /* 0x000fe40000000004 */
[----:B-1----:R-:W-:Y:S01]  /*26f0*/  SHF.L.U32 R5, R12, 0x1f, RZ ;  /* 0x0000001f0c057819 */ /* 0x002fe200000006ff */
[----:B------:R-:W-:Y:S01]  /*2700*/  UIADD3 UR4, UPT, UPT, UR5, 0xa0, URZ ;  /* 0x000000a005047890 */ /* 0x000fe2000fffe0ff */
[----:B------:R1:W-:Y:S05]  /*2710*/  SYNCS.ARRIVE.TRANS64.RED.A1T0 RZ, [R4+URZ], RZ ;  /* 0x000000ff04ff79a7 */ /* 0x0003ea00081004ff */
[----:B------:R-:W-:Y:S01]  /*2720*/  IMAD.U32 R7, RZ, RZ, UR4 ;  /* 0x00000004ff077e24 */ /* 0x000fe2000f8e00ff */
[----:B------:R-:W2:Y:S04]  /*2730*/  SYNCS.PHASECHK.TRANS64.TRYWAIT P0, [UR5+0xb0], R5 ;  /* 0x0000b005ff0075a7 */ /* 0x000ea80008001105 */
[----:B------:R-:W-:Y:S01]  /*2740*/  PRMT R6, R2, 0x654, R7 ;  /* 0x0000065402067816 */ /* 0x000fe20000000007 */
[----:B-1----:R-:W-:Y:S01]  /*2750*/  @!P2 IMAD.MOV.U32 R4, RZ, RZ, 0x10 ;  /* 0x00000010ff04a424 */ /* 0x002fe200078e00ff */
[----:B--2---:R-:W-:Y:S06]  /*2760*/  @!P0 BRA `(.L_x_43) ;  /* 0x00000058007c8947 */ /* 0x004fec0003800000 */
.L_x_146:
[----:B------:R-:W-:Y:S01]  /*2770*/  ULEA UR4, UR6, UR37, 0x4 ;  /* 0x0000002506047291 */ /* 0x000fe2000f8e20ff */
[----:B------:R-:W-:Y:S01]  /*2780*/  SEL R3, R6, R3, !P2 ;  /* 0x0000000306037207 */ /* 0x000fe20005000000 */
[----:B------:R-:W-:Y:S01]  /*2790*/  UIADD3 UR5, UPT, UPT, UR5, 0xa0, URZ ;  /* 0x000000a005057890 */ /* 0x000fe2000fffe0ff */
[----:B-1----:R-:W-:Y:S01]  /*27a0*/  LEA R0, R11, UR37, 0x3 ;  /* 0x000000250b007c11 */ /* 0x002fe2000f8e18ff */
[----:B------:R-:W-:Y:S01]  /*27b0*/  UIADD3 UR4, UPT, UPT, UR4, 0x130, URZ ;  /* 0x0000013004047890 */ /* 0x000fe2000fffe0ff */
[----:B------:R-:W-:Y:S01]  /*27c0*/  SHF.L.U32 R5, R10, 0x1f, RZ ;  /* 0x0000001f0a057819 */ /* 0x000fe200000006ff */
[----:B------:R1:W-:Y:S01]  /*27d0*/  @!P2 SYNCS.ARRIVE.TRANS64.RED RZ, [R3+URZ], R4 ;  /* 0x0000000403ffa9a7 */ /* 0x0003e200080004ff */
[----:B------:R-:W-:Y:S01]  /*27e0*/  UIADD3 UR6, UPT, UPT, UR6, 0x1, URZ ;  /* 0x0000000106067890 */ /* 0x000fe2000fffe0ff */
[----:B------:R-:W-:-:S03]  /*27f0*/  VIADD R8, R8, 0x1 ;  /* 0x0000000108087836 */ /* 0x000fc60000000000 */
[----:B------:R-:W-:Y:S02]  /*2800*/  UISETP.NE.AND UP0, UPT, UR6, 0x2, UPT ;  /* 0x000000020600788c */ /* 0x000fe4000bf05270 */
[----:B------:R-:W-:Y:S06]  /*2810*/  UGETNEXTWORKID.BROADCAST [UR4], [UR5] ;  /* 0x00000000040073ca */ /* 0x000fec0008000100 */
[----:B------:R-:W-:Y:S01]  /*2820*/  USEL UR4, URZ, 0x1, UP0 ;  /* 0x00000001ff047887 */ /* 0x000fe20008000000 */
[----:B------:R-:W-:Y:S01]  /*2830*/  ISETP.NE.AND P0, PT, R8, 0x2, PT ;  /* 0x000000020800780c */ /* 0x000fe20003f05270 */
[----:B------:R-:W-:Y:S01]  /*2840*/  USEL UR6, UR6, URZ, UP0 ;  /* 0x000000ff06067287 */ /* 0x000fe20008000000 */
[----:B------:R-:W2:Y:S03]  /*2850*/  SYNCS.PHASECHK.TRANS64.TRYWAIT P1, [R0+URZ+0xa0], R5 ;  /* 0x0000a005000075a7 */ /* 0x000ea600080211ff */
[----:B------:R-:W-:Y:S01]  /*2860*/  LOP3.LUT R12, R12, UR4, RZ, 0x3c, !PT ;  /* 0x000000040c0c7c12 */ /* 0x000fe2000f8e3cff */
[----:B-12---:R-:W-:Y:S07]  /*2870*/  @!P1 BRA `(.L_x_44) ;  /* 0x0000005800509947 */ /* 0x006fee0003800000 */
.L_x_147:
[C---:B------:R-:W-:Y:S01]  /*2880*/  LEA R4, R11.reuse, UR37, 0x4 ;  /* 0x000000250b047c11 */ /* 0x040fe2000f8e20ff */
[----:B-1----:R-:W-:Y:S01]  /*2890*/  VIADD R0, R0, 0xb0 ;  /* 0x000000b000007836 */ /* 0x002fe20000000000 */
[----:B------:R-:W-:Y:S01]  /*28a0*/  SEL R8, R8, RZ, P0 ;  /* 0x000000ff08087207 */ /* 0x000fe20000000000 */
[----:B------:R-:W-:-:S03]  /*28b0*/  VIADD R11, R11, 0x1 ;  /* 0x000000010b0b7836 */ /* 0x000fc60000000000 */
[----:B------:R-:W1:Y:S01]  /*28c0*/  LDS.128 R4, [R4+0x130] ;  /* 0x0001300004047984 */ /* 0x000e620000000c00 */
[----:B------:R-:W-:Y:S02]  /*28d0*/  PRMT R0, RZ, 0x654, R0 ;  /* 0x00000654ff007816 */ /* 0x000fe40000000000 */
[C---:B------:R-:W-:Y:S01]  /*28e0*/  ISETP.NE.AND P1, PT, R11.reuse, 0x2, PT ;  /* 0x000000020b00780c */ /* 0x040fe20003f25270 */
[----:B------:R-:W-:Y:S01]  /*28f0*/  @!PT LDS RZ, [RZ] ;  /* 0x00000000fffff984 */ /* 0x000fe20000000800 */
[----:B------:R-:W-:Y:S01]  /*2900*/  @!PT LDS RZ, [RZ] ;  /* 0x00000000fffff984 */ /* 0x000fe20000000800 */
[----:B------:R-:W-:Y:S01]  /*2910*/  @!PT LDS RZ, [RZ] ;  /* 0x00000000fffff984 */ /* 0x000fe20000000800 */
[----:B------:R-:W-:Y:S01]  /*2920*/  @!PT LDS RZ, [RZ] ;  /* 0x00000000fffff984 */ /* 0x000fe20000000800 */
[----:B------:R2:W-:Y:S06]  /*2930*/  MEMBAR.ALL.CTA ;  /* 0x0000000000007992 */ /* 0x0005ec0000008000 */
[----:B--2---:R-:W2:Y:S01]  /*2940*/  FENCE.VIEW.ASYNC.S ;  /* 0x00000000000073c6 */ /* 0x004ea20000000000 */
[----:B------:R-:W-:Y:S01]  /*2950*/  SEL R11, R11, RZ, P1 ;  /* 0x000000ff0b0b7207 */ /* 0x000fe20000800000 */
[----:B--2---:R2:W-:Y:S01]  /*2960*/  SYNCS.ARRIVE.TRANS64.RED.A1T0 RZ, [R0+URZ], RZ ;  /* 0x000000ff00ff79a7 */ /* 0x0045e200081004ff */
[----:B-1----:R-:W-:-:S02]  /*2970*/  LOP3.LUT P3, RZ, R6, 0x1, RZ, 0xc0, !PT ;  /* 0x0000000106ff7812 */ /* 0x002fc4000786c0ff */
[----:B------:R-:W-:-:S04]  /*2980*/  SEL R5, RZ, 0x1, P1 ;  /* 0x00000001ff057807 */ /* 0x000fc80000800000 */
[----:B------:R-:W-:Y:S02]  /*2990*/  LOP3.LUT R10, R10, R5, RZ, 0x3c, !PT ;  /* 0x000000050a0a7212 */ /* 0x000fe400078e3cff */
[----:B--2---:R-:W-:-:S04]  /*29a0*/  SEL R0, RZ, 0x1, P0 ;  /* 0x00000001ff007807 */ /* 0x004fc80000000000 */
[----:B------:R-:W-:Y:S01]  /*29b0*/  LOP3.LUT R9, R9, R0, RZ, 0x3c, !PT ;  /* 0x0000000009097212 */ /* 0x000fe200078e3cff */
[----:B------:R-:W-:Y:S06]  /*29c0*/  @P3 BRA `(.L_x_45) ;  /* 0xfffffffc002c3947 */ /* 0x000fec000383ffff */
[----:B------:R-:W-:Y:S01]  /*29d0*/  ULEA UR5, UR6, UR37, 0x3 ;  /* 0x0000002506057291 */ /* 0x000fe2000f8e18ff */
[----:B------:R-:W-:-:S08]  /*29e0*/  SHF.L.U32 R3, R12, 0x1f, RZ ;  /* 0x0000001f0c037819 */ /* 0x000fd000000006ff */
[----:B------:R-:W1:Y:S02]  /*29f0*/  SYNCS.PHASECHK.TRANS64 P0, [UR5+0xb0], R3 ;  /* 0x0000b003ff0075a7 */ /* 0x000e640008001005 */
[----:B-1----:R-:W-:Y:S05]  /*2a00*/  @P0 BRA `(.L_x_46) ;  /* 0x0000000000080947 */ /* 0x002fea0003800000 */
[----:B------:R-:W1:Y:S02]  /*2a10*/  SYNCS.PHASECHK.TRANS64.TRYWAIT P0, [UR5+0xb0], R3 ;  /* 0x0000b003ff0075a7 */ /* 0x000e640008001105 */
[----:B-1----:R-:W-:Y:S05]  /*2a20*/  @!P0 BRA `(.L_x_47) ;  /* 0x0000005400f88947 */ /* 0x002fea0003800000 */
.L_x_46:
[----:B------:R-:W-:-:S04]  /*2a30*/  UIADD3 UR4, UPT, UPT, UR6, 0x1, URZ ;  /* 0x0000000106047890 */ /* 0x000fc8000fffe0ff */
[----:B------:R-:W-:-:S04]  /*2a40*/  UISETP.NE.AND UP0, UPT, UR4, 0x2, UPT ;  /* 0x000000020400788c */ /* 0x000fc8000bf05270 */
[----:B------:R-:W-:Y:S02]  /*2a50*/  USEL UR7, URZ, 0x1, UP0 ;  /* 0x00000001ff077887 */ /* 0x000fe40008000000 */
[----:B------:R-:W-:-:S04]  /*2a60*/  USEL UR4, UR4, URZ, UP0 ;  /* 0x000000ff04047287 */ /* 0x000fc80008000000 */
[----:B------:R-:W-:Y:S01]  /*2a70*/  ULEA UR4, UR4, UR37, 0x3 ;  /* 0x0000002504047291 */ /* 0x000fe2000f8e18ff */
[----:B-1----:R-:W-:-:S04]  /*2a80*/  LOP3.LUT R3, R12, UR7, RZ, 0x3c, !PT ;  /* 0x000000070c037c12 */ /* 0x002fc8000f8e3cff */
[----:B------:R-:W-:-:S04]  /*2a90*/  SHF.L.U32 R0, R3, 0x1f, RZ ;  /* 0x0000001f03007819 */ /* 0x000fc800000006ff */
[----:B------:R-:W1:Y:S02]  /*2aa0*/  SYNCS.PHASECHK.TRANS64 P0, [UR4+0xb0], R0 ;  /* 0x0000b000ff0075a7 */ /* 0x000e640008001004 */
[----:B-1----:R-:W-:Y:S05]  /*2ab0*/  @P0 EXIT ;  /* 0x000000000000094d */ /* 0x002fea0003800000 */
[----:B------:R-:W-:Y:S02]  /*2ac0*/  SHF.L.U32 R3, R3, 0x1f, RZ ;  /* 0x0000001f03037819 */ /* 0x000fe400000006ff */
[----:B------:R-:W-:-:S07]  /*2ad0*/  MOV R0, UR4 ;  /* 0x0000000400007c02 */ /* 0x000fce0008000f00 */
.L_x_48:
[----:B-1----:R1:W2:Y:S02]  /*2ae0*/  SYNCS.PHASECHK.TRANS64.TRYWAIT P0, [R0+URZ+0xb0], R3 ;  /* 0x0000b003000075a7 */ /* 0x0022a400080011ff */
[----:B--2---:R-:W-:Y:S05]  /*2af0*/  @!P0 NANOSLEEP.SYNCS 0x989680 ;  /* 0x009896800000895d */ /* 0x004fea0003900000 */
[----:B------:R-:W2:Y:S02]  /*2b00*/  @!P0 SYNCS.PHASECHK.TRANS64 P0, [R0+URZ+0xb0], R3 ;  /* 0x0000b003000085a7 */ /* 0x000ea400080010ff */
[----:B--2---:R-:W-:Y:S05]  /*2b10*/  @P0 EXIT ;  /* 0x000000000000094d */ /* 0x004fea0003800000 */
[----:B------:R-:W-:Y:S05]  /*2b20*/  BRA `(.L_x_48) ;  /* 0xfffffffc00ec7947 */ /* 0x000fea000383ffff */
.L_x_41:
[----:B------:R-:W-:-:S09]  /*2b30*/  UISETP.NE.AND UP1, UPT, UR8, URZ, UPT ;  /* 0x000000ff0800728c */ /* 0x000fd2000bf25270 */
[----:B------:R-:W-:Y:S05]  /*2b40*/  BRA.U UP1, `(.L_x_49) ;  /* 0x0000000d01947547 */ /* 0x000fea000b800000 */
[----:B------:R-:W-:Y:S01]  /*2b50*/  UMOV UR4, 0x40 ;  /* 0x0000004000047882 */ /* 0x000fe20000000000 */
[----:B------:R-:W-:Y:S01]  /*2b60*/  NOP ;  /* 0x0000000000007918 */ /* 0x000fe20000000000 */
[----:B------:R-:W-:Y:S01]  /*2b70*/  ULEA UR4, UR37, UR4, 0x18 ;  /* 0x0000000425047291 */ /* 0x000fe2000f8ec0ff */
[----:B------:R-:W-:Y:S02]  /*2b80*/  UMOV UR5, 0x400 ;  /* 0x0000040000057882 */ /* 0x000fe40000000000 */
[----:B------:R-:W-:-:S06]  /*2b90*/  ULEA UR37, UR37, UR5, 0x18 ;  /* 0x0000000525257291 */ /* 0x000fcc000f8ec0ff */
[----:B------:R-:W1:Y:S02]  /*2ba0*/  LDS.U8 R0, [UR4+0x1c] ;  /* 0x00001c04ff007984 */ /* 0x000e640008000000 */
[----:B-1----:R-:W-:-:S13]  /*2bb0*/  ISETP.NE.AND P0, PT, R0, RZ, PT ;  /* 0x000000ff0000720c */ /* 0x002fda0003f05270 */
[----:B------:R-:W-:Y:S05]  /*2bc0*/  @P0 BRA `(.L_x_50) ;  /* 0x0000000000580947 */ /* 0x000fea0003800000 */
[----:B------:R-:W-:-:S13]  /*2bd0*/  ELECT P0, URZ, PT ;  /* 0x0000000000ff782f */ /* 0x000fda0003800000 */
[----:B------:R-:W-:Y:S05]  /*2be0*/  @!P0 BRA `(.L_x_51) ;  /* 0x0000000000608947 */ /* 0x000fea0003800000 */
[----:B------:R-:W-:Y:S01]  /*2bf0*/  UMOV UR5, 0x10 ;  /* 0x0000001000057882 */ /* 0x000fe20000000000 */
[----:B------:R-:W-:Y:S01]  /*2c00*/  HFMA2 R0, -RZ, RZ, 0, 5.9604644775390625e-08 ;  /* 0x00000001ff007431 */ /* 0x000fe200000001ff */
[----:B------:R-:W-:-:S03]  /*2c10*/  MOV R2, 0xffff ;  /* 0x0000ffff00027802 */ /* 0x000fc60000000f00 */
[----:B------:R-:W-:Y:S04]  /*2c20*/  DEPBAR.LE SB1, 0x36 ;  /* 0x00009d800000791a */ /* 0x000fe80000000000 */
[----:B------:R-:W1:Y:S02]  /*2c30*/  UTCATOMSWS.FIND_AND_SET.ALIGN UP0, UR5, UR5 ;  /* 0x00000005000575e3 */ /* 0x000e640008000800 */
[----:B-1----:R-:W-:Y:S01]  /*2c40*/  MOV R3, UR5 ;  /* 0x0000000500037c02 */ /* 0x002fe20008000f00 */
[----:B------:R-:W-:Y:S06]  /*2c50*/  BRA.U UP0, `(.L_x_52) ;  /* 0x0000000100187547 */ /* 0x000fec000b800000 */
.L_x_53:
[----:B------:R-:W-:Y:S05]  /*2c60*/  NANOSLEEP 0x64 ;  /* 0x000000640000795d */ /* 0x000fea0003800000 */
[----:B------:R-:W-:-:S05]  /*2c70*/  UMOV UR5, 0x10 ;  /* 0x0000001000057882 */ /* 0x000fca0000000000 */
[----:B------:R-:W-:Y:S04]  /*2c80*/  DEPBAR.LE SB1, 0x36 ;  /* 0x00009d800000791a */ /* 0x000fe80000000000 */
[----:B------:R-:W1:Y:S02]  /*2c90*/  UTCATOMSWS.FIND_AND_SET.ALIGN UP0, UR5, UR5 ;  /* 0x00000005000575e3 */ /* 0x000e640008000800 */
[----:B-1----:R-:W-:Y:S01]  /*2ca0*/  MOV R3, UR5 ;  /* 0x0000000500037c02 */ /* 0x002fe20008000f00 */
[----:B------:R-:W-:Y:S05]  /*2cb0*/  BRA.U !UP0, `(.L_x_53) ;  /* 0xfffffffd08e87547 */ /* 0x000fea000b83ffff */
.L_x_52:
[-C--:B------:R-:W-:Y:S02]  /*2cc0*/  SHF.L.U32 R2, R2, R3.reuse, RZ ;  /* 0x0000000302027219 */ /* 0x080fe400000006ff */
[----:B------:R-:W-:Y:S01]  /*2cd0*/  SHF.L.U32 R0, R0, R3, RZ ;  /* 0x0000000300007219 */ /* 0x000fe200000006ff */
[----:B------:R-:W-:Y:S02]  /*2ce0*/  IMAD.SHL.U32 R3, R3, 0x20, RZ ;  /* 0x0000002003037824 */ /* 0x000fe400078e00ff */
[----:B------:R1:W-:Y:S04]  /*2cf0*/  ATOMS.OR RZ, [UR4+0x14], R2 ;  /* 0x00001402ffff798c */ /* 0x0003e8000b000004 */
[----:B------:R1:W-:Y:S04]  /*2d00*/  ATOMS.OR RZ, [UR4+0x18], R0 ;  /* 0x00001800ffff798c */ /* 0x0003e8000b000004 */
[----:B------:R1:W-:Y:S01]  /*2d10*/  STS [UR37+0x150], R3 ;  /* 0x00015003ff007988 */ /* 0x0003e20008000825 */
[----:B------:R-:W-:Y:S05]  /*2d20*/  BRA `(.L_x_51) ;  /* 0x0000000000107947 */ /* 0x000fea0003800000 */
.L_x_50:
[----:B------:R-:W-:Y:S02]  /*2d30*/  MOV R0, 0xffffffff ;  /* 0xffffffff00007802 */ /* 0x000fe40000000f00 */
[----:B------:R-:W-:-:S03]  /*2d40*/  MOV R2, 0x2d70 ;  /* 0x00002d7000027802 */ /* 0x000fc60000000f00 */
[----:B------:R1:W-:Y:S04]  /*2d50*/  STS [UR37+0x150], R0 ;  /* 0x00015000ff007988 */ /* 0x0003e80008000825 */
[----:B-1-3-5:R-:W-:Y:S05]  /*2d60*/  CALL.REL.NOINC `($__internal_1_$__cuda_sm10x_tcgen05_guardrail_trap_phase_invalid_during_alloc) ;  /* 0x0000005c00407944 */ /* 0x02afea0003c00000 */
.L_x_51:
[----:B------:R-:W-:Y:S05]  /*2d70*/  WARPSYNC.ALL ;  /* 0x0000000000007948 */ /* 0x000fea0003800000 */
[----:B------:R-:W2:Y:S01]  /*2d80*/  S2UR UR6, SR_CgaCtaId ;  /* 0x00000000000679c3 */ /* 0x000ea20000008800 */
[----:B------:R-:W-:Y:S01]  /*2d90*/  UMOV UR4, 0x400 ;  /* 0x0000040000047882 */ /* 0x000fe20000000000 */
[----:B------:R-:W-:-:S06]  /*2da0*/  NOP ;  /* 0x0000000000007918 */ /* 0x000fcc0000000000 */
[----:B------:R-:W-:Y:S06]  /*2db0*/  BAR.ARV 0x6, 0xa0 ;  /* 0x0182800000007b1d */ /* 0x000fec0000002000 */
[----:B------:R-:W4:Y:S01]  /*2dc0*/  LDCU UR7, c[0x0][0x38c] ;  /* 0x00007180ff0777ac */ /* 0x000f220008000800 */
[----:B------:R-:W-:Y:S01]  /*2dd0*/  IMAD.MOV.U32 R11, RZ, RZ, 0x1 ;  /* 0x00000001ff0b7424 */ /* 0x000fe200078e00ff */
[----:B------:R-:W-:Y:S01]  /*2de0*/  CS2R R8, SRZ ;  /* 0x0000000000087805 */ /* 0x000fe2000001ff00 */
[----:B------:R-:W-:Y:S01]  /*2df0*/  IMAD.MOV.U32 R10, RZ, RZ, RZ ;  /* 0x000000ffff0a7224 */ /* 0x000fe200078e00ff */
[----:B------:R-:W-:Y:S01]  /*2e00*/  UMOV UR18, URZ ;  /* 0x000000ff00127c82 */ /* 0x000fe20008000000 */
[----:B------:R-:W-:Y:S01]  /*2e10*/  UMOV UR17, URZ ;  /* 0x000000ff00117c82 */ /* 0x000fe20008000000 */
[----:B------:R-:W-:Y:S01]  /*2e20*/  UMOV UR22, 0x0 ;  /* 0x0000000000167882 */ /* 0x000fe20000000000 */
[----:B------:R-:W-:Y:S01]  /*2e30*/  UMOV UR23, 0x4200490 ;  /* 0x0420049000177882 */ /* 0x000fe20000000000 */
[----:B------:R-:W-:Y:S01]  /*2e40*/  UMOV UR20, 0x0 ;  /* 0x0000000000147882 */ /* 0x000fe20000000000 */
[----:B------:R-:W-:Y:S01]  /*2e50*/  UMOV UR21, 0x4200490 ;  /* 0x0420049000157882 */ /* 0x000fe20000000000 */
[----:B--2---:R-:W-:Y:S01]  /*2e60*/  ULEA UR6, UR6, UR4, 0x18 ;  /* 0x0000000406067291 */ /* 0x004fe2000f8ec0ff */
[----:B------:R-:W2:Y:S03]  /*2e70*/  LDCU UR4, c[0x0][0x38c] ;  /* 0x00007180ff0477ac */ /* 0x000ea60008000800 */
[----:B------:R-:W-:-:S02]  /*2e80*/  UIADD3 UR11, UPT, UPT, UR6, 0x4400, URZ ;  /* 0x00004400060b7890 */ /* 0x000fc4000fffe0ff */
[----:B----4-:R-:W-:-:S03]  /*2e90*/  UIADD3 UR7, UPT, UPT, UR7, 0x1f, URZ ;  /* 0x0000001f07077890 */ /* 0x010fc6000fffe0ff */
[----:B-1----:R-:W1:Y:S01]  /*2ea0*/  LDS R0, [UR6+0x150] ;  /* 0x00015006ff007984 */ /* 0x002e620008000800 */
[----:B------:R-:W-:Y:S02]  /*2eb0*/  UIADD3 UR12, UPT, UPT, UR6, 0x9400, URZ ;  /* 0x00009400060c7890 */ /* 0x000fe4000fffe0ff */
[----:B------:R-:W-:Y:S02]  /*2ec0*/  USHF.R.S32.HI UR5, URZ, 0x1f, UR7 ;  /* 0x0000001fff057899 */ /* 0x000fe40008011407 */
[----:B------:R-:W-:Y:S02]  /*2ed0*/  USHF.R.U32.HI UR11, URZ, 0x4, UR11 ;  /* 0x00000004ff0b7899 */ /* 0x000fe4000801160b */
[----:B------:R-:W-:Y:S02]  /*2ee0*/  ULEA.HI UR5, UR5, UR7, URZ, 0x5 ;  /* 0x0000000705057291 */ /* 0x000fe4000f8f28ff */
[----:B------:R-:W-:Y:S02]  /*2ef0*/  USHF.R.U32.HI UR12, URZ, 0x4, UR12 ;  /* 0x00000004ff0c7899 */ /* 0x000fe4000801160c */
[----:B------:R-:W-:-:S02]  /*2f00*/  USHF.R.S32.HI UR5, URZ, 0x5, UR5 ;  /* 0x00000005ff057899 */ /* 0x000fc40008011405 */
[----:B------:R-:W-:Y:S02]  /*2f10*/  ULOP3.LUT UR11, UR11, 0x3fff, URZ, 0xc0, !UPT ;  /* 0x00003fff0b0b7892 */ /* 0x000fe4000f8ec0ff */
[----:B------:R-:W-:Y:S02]  /*2f20*/  UISETP.LT.AND UP0, UPT, UR5, 0x1, UPT ;  /* 0x000000010500788c */ /* 0x000fe4000bf01270 */
[----:B------:R-:W-:Y:S02]  /*2f30*/  ULOP3.LUT UR12, UR12, 0x3fff, URZ, 0xc0, !UPT ;  /* 0x00003fff0c0c7892 */ /* 0x000fe4000f8ec0ff */
[----:B------:R-:W-:Y:S02]  /*2f40*/  USEL UR10, UR5, 0x1, !UP0 ;  /* 0x00000001050a7887 */ /* 0x000fe4000c000000 */
[----:B------:R-:W-:Y:S02]  /*2f50*/  ULOP3.LUT UR11, UR11, 0x10000, URZ, 0xfc, !UPT ;  /* 0x000100000b0b7892 */ /* 0x000fe4000f8efcff */
[----:B------:R-:W-:-:S02]  /*2f60*/  ULOP3.LUT UR12, UR12, 0x10000, URZ, 0xfc, !UPT ;  /* 0x000100000c0c7892 */ /* 0x000fc4000f8efcff */
[----:B------:R-:W-:Y:S02]  /*2f70*/  UIADD3 UR10, UPT, UPT, -UR10, URZ, URZ ;  /* 0x000000ff0a0a7290 */ /* 0x000fe4000fffe1ff */
[----:B--2---:R-:W-:Y:S01]  /*2f80*/  UISETP.GE.AND UP3, UPT, UR4, 0x1, UPT ;  /* 0x000000010400788c */ /* 0x004fe2000bf66270 */
[----:B-1----:R-:W-:-:S15]  /*2f90*/  R2UR UR19, R0 ;  /* 0x00000000001372ca */ /* 0x002fde00000e0000 */
.L_x_60:
[----:B------:R-:W-:Y:S02]  /*2fa0*/  LEA R0, R10, UR6, 0x3 ;  /* 0x000000060a007c11 */ /* 0x000fe4000f8e18ff */
[----:B------:R-:W-:Y:S02]  /*2fb0*/  SHF.L.U32 R5, R9, 0x1f, RZ ;  /* 0x0000001f09057819 */ /* 0x000fe400000006ff */
[----:B------:R-:W-:Y:S01]  /*2fc0*/  PLOP3.LUT P0, PT, PT, PT, UP3, 0x80, 0x8 ;  /* 0x000000000008781c */ /* 0x000fe20003f0f038 */
[----:B------:R-:W-:Y:S01]  /*2fd0*/  VIADD R3, R0, 0xb0 ;  /* 0x000000b000037836 */ /* 0x000fe20000000000 */
[----:B-1----:R-:W1:Y:S02]  /*2fe0*/  SYNCS.PHASECHK.TRANS64.TRYWAIT P1, [R0+URZ+0xa0], R5 ;  /* 0x0000a005000075a7 */ /* 0x002e6400080211ff */
[----:B-1--4-:R-:W-:Y:S09]  /*2ff0*/  @!P1 BRA `(.L_x_54) ;  /* 0x00000050009c9947 */ /* 0x012ff20003800000 */
.L_x_149:
[----:B------:R-:W-:Y:S01]  /*3000*/  LEA R4, R10, UR6, 0x4 ;  /* 0x000000060a047c11 */ /* 0x000fe2000f8e20ff */
[----:B------:R-:W-:Y:S01]  /*3010*/  @UP3 ULEA UR4, UR17, UR6, 0x3 ;  /* 0x0000000611043291 */ /* 0x000fe2000f8e18ff */
[----:B------:R-:W-:Y:S01]  /*3020*/  PLOP3.LUT P2, PT, PT, PT, PT, 0x80, 0x8 ;  /* 0x000000000008781c */ /* 0x000fe20003f4f070 */
[----:B------:R-:W-:Y:S01]  /*3030*/  ULEA UR8, UR18, UR6, 0x3 ;  /* 0x0000000612087291 */ /* 0x000fe2000f8e18ff */
[----:B------:R-:W-:Y:S02]  /*3040*/  PRMT R3, RZ, 0x654, R3 ;  /* 0x00000654ff037816 */ /* 0x000fe40000000003 */
[----:B-1----:R-:W1:Y:S01]  /*3050*/  LDS.128 R4, [R4+0x130] ;  /* 0x0001300004047984 */ /* 0x002e620000000c00 */
[----:B------:R-:W-:Y:S02]  /*3060*/  @P0 SHF.L.U32 R2, R8, 0x1f, RZ ;  /* 0x0000001f08020819 */ /* 0x000fe400000006ff */
[----:B------:R-:W-:Y:S01]  /*3070*/  SHF.L.U32 R0, R11, 0x1f, RZ ;  /* 0x0000001f0b007819 */ /* 0x000fe200000006ff */
[----:B------:R-:W-:Y:S01]  /*3080*/  @!PT LDS RZ, [RZ] ;  /* 0x00000000fffff984 */ /* 0x000fe20000000800 */
[----:B------:R-:W-:Y:S01]  /*3090*/  @!PT LDS RZ, [RZ] ;  /* 0x00000000fffff984 */ /* 0x000fe20000000800 */
[----:B------:R-:W-:Y:S01]  /*30a0*/  @!PT LDS RZ, [RZ] ;  /* 0x00000000fffff984 */ /* 0x000fe20000000800 */
[----:B------:R-:W-:Y:S01]  /*30b0*/  @!PT LDS RZ, [RZ] ;  /* 0x00000000fffff984 */ /* 0x000fe20000000800 */
[----:B------:R2:W-:Y:S06]  /*30c0*/  MEMBAR.ALL.CTA ;  /* 0x0000000000007992 */ /* 0x0005ec0000008000 */
[----:B--2---:R-:W2:Y:S02]  /*30d0*/  FENCE.VIEW.ASYNC.S ;  /* 0x00000000000073c6 */ /* 0x004ea40000000000 */
[----:B--2---:R2:W-:Y:S01]  /*30e0*/  SYNCS.ARRIVE.TRANS64.RED.A1T0 RZ, [R3+URZ], RZ ;  /* 0x000000ff03ff79a7 */ /* 0x0045e200081004ff */
[----:B------:R2:W4:Y:S01]  /*30f0*/  @P0 SYNCS.PHASECHK.TRANS64.TRYWAIT P2, [UR4], R2 ;  /* 0x00000002ff0005a7 */ /* 0x0005220008041104 */
[----:B------:R-:W-:Y:S01]  /*3100*/  ULEA.HI UR4, UR18, UR18, URZ, 0x1 ;  /* 0x0000001212047291 */ /* 0x000fe2000f8f08ff */
[----:B-1----:R-:W-:-:S03]  /*3110*/  LOP3.LUT P1, RZ, R6, 0x1, RZ, 0xc0, !PT ;  /* 0x0000000106ff7812 */ /* 0x002fc6000782c0ff */
[----:B------:R-:W-:Y:S02]  /*3120*/  USHF.L.U32 UR9, UR4, 0x6, URZ ;  /* 0x0000000604097899 */ /* 0x000fe400080006ff */
[----:B------:R-:W-:Y:S02]  /*3130*/  ULOP3.LUT UR4, UR4, 0xffe, URZ, 0xc0, !UPT ;  /* 0x00000ffe04047892 */ /* 0x000fe4000f8ec0ff */
[----:B------:R-:W-:Y:S02]  /*3140*/  ULOP3.LUT UR9, UR9, 0xffffff80, URZ, 0xc0, !UPT ;  /* 0xffffff8009097892 */ /* 0x000fe4000f8ec0ff */
[----:B------:R-:W-:Y:S02]  /*3150*/  UIADD3 UR4, UPT, UPT, -UR4, UR18, URZ ;  /* 0x0000001204047290 */ /* 0x000fe4000fffe1ff */
[----:B------:R-:W-:Y:S01]  /*3160*/  UIADD3 UR9, UPT, UPT, UR19, UR9, URZ ;  /* 0x0000000913097290 */ /* 0x000fe2000fffe0ff */
[----:B------:R-:W1:Y:S03]  /*3170*/  SYNCS.PHASECHK.TRANS64.TRYWAIT P0, [UR8+0xe0], R0 ;  /* 0x0000e000ff0075a7 */ /* 0x000e660008001108 */
[----:B------:R-:W-:Y:S01]  /*3180*/  ULEA UR9, UR4, UR9, 0x14 ;  /* 0x0000000904097291 */ /* 0x000fe2000f8ea0ff */
[----:B-12-4-:R-:W-:Y:S11]  /*3190*/  @!P0 BRA `(.L_x_55) ;  /* 0x0000005000488947 */ /* 0x016ff60003800000 */
.L_x_151:
[----:B------:R-:W-:Y:S01]  /*31a0*/  IADD3 R10, PT, PT, R10, 0x1, RZ ;  /* 0x000000010a0a7810 */ /* 0x000fe20007ffe0ff */
[----:B------:R-:W-:Y:S06]  /*31b0*/  BRA.U !UP3, `(.L_x_56) ;  /* 0x000000010b987547 */ /* 0x000fec000b800000 */
[----:B------:R-:W-:Y:S01]  /*31c0*/  UPLOP3.LUT UP4, UPT, UPT, UPT, UPT, 0x40, 0x4 ;  /* 0x000000000004789c */ /* 0x000fe20003f8e870 */
[----:B------:R-:W-:Y:S01]  /*31d0*/  UMOV UR16, UR10 ;  /* 0x0000000a00107c82 */ /* 0x000fe20008000000 */
[----:B------:R-:W-:Y:S01]  /*31e0*/  UMOV UR15, UR5 ;  /* 0x00000005000f7c82 */ /* 0x000fe20008000000 */
[----:B------:R-:W-:-:S08]  /*31f0*/  UMOV UR14, UR17 ;  /* 0x00000011000e7c82 */ /* 0x000fd00008000000 */
.L_x_59:
[----:B------:R-:W-:Y:S02]  /*3200*/  UIADD3 UR16, UPT, UPT, UR16, 0x1, URZ ;  /* 0x0000000110107890 */ /* 0x000fe4000fffe0ff */
[----:B--2---:R-:W-:Y:S02]  /*3210*/  ULEA UR7, UR14, UR6, 0x3 ;  /* 0x000000060e077291 */ /* 0x004fe4000f8e18ff */
[----:B------:R-:W-:Y:S01]  /*3220*/  UISETP.NE.AND UP0, UPT, UR16, URZ, UPT ;  /* 0x000000ff1000728c */ /* 0x000fe2000bf05270 */
[----:B----4-:R-:W-:Y:S10]  /*3230*/  @P2 BRA `(.L_x_57) ;  /* 0x00000000000c2947 */ /* 0x010ff40003800000 */
[----:B-1----:R-:W-:Y:S04]  /*3240*/  SHF.L.U32 R3, R8, 0x1f, RZ ;  /* 0x0000001f08037819 */ /* 0x002fe800000006ff */
[----:B------:R-:W1:Y:S02]  /*3250*/  SYNCS.PHASECHK.TRANS64.TRYWAIT P0, [UR7], R3 ;  /* 0x00000003ff0075a7 */ /* 0x000e640008001107 */
[----:B-1----:R-:W-:Y:S05]  /*3260*/  @!P0 BRA `(.L_x_58) ;  /* 0x00000050002c8947 */ /* 0x002fea0003800000 */
.L_x_57:
[----:B------:R-:W-:Y:S01]  /*3270*/  UISETP.NE.AND UP1, UPT, UR15, 0x1, UPT ;  /* 0x000000010f00788c */ /* 0x000fe2000bf25270 */
[----:B------:R-:W-:Y:S01]  /*3280*/  PLOP3.LUT P2, PT, PT, PT, PT, 0x80, 0x8 ;  /* 0x000000000008781c */ /* 0x000fe20003f4f070 */
[----:B------:R-:W-:Y:S02]  /*3290*/  UIADD3 UR17, UPT, UPT, UR14, 0x1, URZ ;  /* 0x000000010e117890 */ /* 0x000fe4000fffe0ff */
[----:B------:R-:W-:Y:S02]  /*32a0*/  ULEA UR24, UR14, UR12, 0x9 ;  /* 0x0000000c0e187291 */ /* 0x000fe4000f8e48ff */
[----:B------:R-:W-:Y:S01]  /*32b0*/  UISETP.NE.AND UP2, UPT, UR17, 0x5, UPT ;  /* 0x000000051100788c */ /* 0x000fe2000bf45270 */
[----:B------:R-:W-:Y:S01]  /*32c0*/  PLOP3.LUT P0, PT, PT, PT, UP1, 0x80, 0x8 ;  /* 0x000000000008781c */ /* 0x000fe20003f0f018 */
[----:B------:R-:W-:Y:S02]  /*32d0*/  ULEA UR26, UR14, UR11, 0x8 ;  /* 0x0000000b0e1a7291 */ /* 0x000fe4000f8e40ff */
[----:B------:R-:W-:Y:S02]  /*32e0*/  USEL UR13, URZ, 0x1, UP2 ;  /* 0x00000001ff0d7887 */ /* 0x000fe40009000000 */
[----:B------:R-:W-:Y:S02]  /*32f0*/  USEL UR17, UR17, URZ, UP2 ;  /* 0x000000ff11117287 */ /* 0x000fe40009000000 */
[----:B------:R-:W-:Y:S02]  /*3300*/  UIADD3 UR30, UPT, UPT, UR24, 0x2, URZ ;  /* 0x00000002181e7890 */ /* 0x000fe4000fffe0ff */
[----:B------:R-:W-:Y:S01]  /*3310*/  @UP1 ULEA UR4, UR17, UR6, 0x3 ;  /* 0x0000000611041291 */ /* 0x000fe2000f8e18ff */
[----:B------:R-:W-:Y:S01]  /*3320*/  LOP3.LUT R8, R8, UR13, RZ, 0x3c, !PT ;  /* 0x0000000d08087c12 */ /* 0x000fe2000f8e3cff */
[----:B------:R-:W-:Y:S02]  /*3330*/  UIADD3 UR28, UPT, UPT, UR26, 0x2, URZ ;  /* 0x000000021a1c7890 */ /* 0x000fe4000fffe0ff */
[----:B------:R-:W-:Y:S01]  /*3340*/  UIADD3 UR7, UPT, UPT, UR7, 0x28, URZ ;  /* 0x0000002807077890 */ /* 0x000fe2000fffe0ff */
[----:B-1----:R-:W-:Y:S01]  /*3350*/  @P0 SHF.L.U32 R0, R8, 0x1f, RZ ;  /* 0x0000001f08000819 */ /* 0x002fe200000006ff */
[----:B------:R-:W-:Y:S01]  /*3360*/  UMOV UR25, 0x80004020 ;  /* 0x8000402000197882 */ /* 0x000fe20000000000 */
[----:B------:R-:W-:Y:S01]  /*3370*/  UMOV UR27, 0x80004020 ;  /* 0x80004020001b7882 */ /* 0x000fe20000000000 */
[----:B------:R-:W-:Y:S01]  /*3380*/  UMOV UR31, 0x80004020 ;  /* 0x80004020001f7882 */ /* 0x000fe20000000000 */
[----:B------:R2:W4:Y:S01]  /*3390*/  @P0 SYNCS.PHASECHK.TRANS64.TRYWAIT P2, [UR4], R0 ;  /* 0x00000000ff0005a7 */ /* 0x0005220008041104 */
[----:B------:R-:W-:Y:S01]  /*33a0*/  UIADD3 UR15, UPT, UPT, UR15, -0x1, URZ ;  /* 0xffffffff0f0f7890 */ /* 0x000fe2000fffe0ff */
[----:B------:R2:W-:Y:S01]  /*33b0*/  UTCHMMA gdesc[UR26], gdesc[UR24], tmem[UR9], tmem[UR22], idesc[UR23], UP4 ;  /* 0x00ff16181a0075ea */ /* 0x0005e2000a000009 */
[----:B------:R-:W-:Y:S01]  /*33c0*/  UPLOP3.LUT UP4, UPT, UPT, UPT, UPT, 0x80, 0x8 ;  /* 0x000000000008789c */ /* 0x000fe20003f8f070 */
[----:B------:R-:W-:Y:S01]  /*33d0*/  UMOV UR29, 0x80004020 ;  /* 0x80004020001d7882 */ /* 0x000fe20000000000 */
[----:B------:R-:W-:Y:S01]  /*33e0*/  UMOV UR14, UR17 ;  /* 0x00000011000e7c82 */ /* 0x000fe20008000000 */
[----:B------:R2:W-:Y:S01]  /*33f0*/  UTCHMMA gdesc[UR28], gdesc[UR30], tmem[UR9], tmem[UR20], idesc[UR21], UPT ;  /* 0x00ff141e1c0075ea */ /* 0x0005e2000b800009 */
[----:B------:R2:W-:Y:S01]  /*3400*/  UTCBAR [UR7], URZ ;  /* 0x000000ff070073e9 */ /* 0x0005e200080000ff */
[----:B------:R-:W-:Y:S06]  /*3410*/  BRA.U UP0, `(.L_x_59) ;  /* 0xfffffffd00787547 */ /* 0x000fec000b83ffff */
.L_x_56:
[----:B------:R-:W-:Y:S01]  /*3420*/  UIADD3 UR18, UPT, UPT, UR18, 0x1, URZ ;  /* 0x0000000112127890 */ /* 0x000fe2000fffe0ff */
[C---:B------:R-:W-:Y:S01]  /*3430*/  ISETP.NE.AND P0, PT, R10.reuse, 0x2, PT ;  /* 0x000000020a00780c */ /* 0x040fe20003f05270 */
[----:B------:R-:W-:Y:S02]  /*3440*/  UIADD3 UR8, UPT, UPT, UR8, 0xc0, URZ ;  /* 0x000000c008087890 */ /* 0x000fe4000fffe0ff */
[----:B------:R-:W-:Y:S01]  /*3450*/  UISETP.NE.AND UP0, UPT, UR18, 0x4, UPT ;  /* 0x000000041200788c */ /* 0x000fe2000bf05270 */
[----:B-12---:R-:W-:Y:S02]  /*3460*/  SEL R0, RZ, 0x1, P0 ;  /* 0x00000001ff007807 */ /* 0x006fe40000000000 */
[----:B------:R-:W-:Y:S01]  /*3470*/  SEL R10, R10, RZ, P0 ;  /* 0x000000ff0a0a7207 */ /* 0x000fe20000000000 */
[----:B------:R-:W-:Y:S01]  /*3480*/  USEL UR4, URZ, 0x1, UP0 ;  /* 0x00000001ff047887 */ /* 0x000fe20008000000 */
[----:B------:R-:W-:Y:S01]  /*3490*/  LOP3.LUT R9, R9, R0, RZ, 0x3c, !PT ;  /* 0x0000000009097212 */ /* 0x000fe200078e3cff */
[----:B------:R-:W-:Y:S01]  /*34a0*/  USEL UR18, UR18, URZ, UP0 ;  /* 0x000000ff12127287 */ /* 0x000fe20008000000 */
[----:B------:R1:W-:Y:S03]  /*34b0*/  UTCBAR [UR8], URZ ;  /* 0x000000ff080073e9 */ /* 0x0003e600080000ff */
[----:B------:R-:W-:Y:S01]  /*34c0*/  LOP3.LUT R11, R11, UR4, RZ, 0x3c, !PT ;  /* 0x000000040b0b7c12 */ /* 0x000fe2000f8e3cff */
[----:B------:R-:W-:Y:S07]  /*34d0*/  @P1 BRA `(.L_x_60) ;  /* 0xfffffff800b01947 */ /* 0x000fee000383ffff */
[----:B------:R-:W2:Y:S01]  /*34e0*/  S2UR UR4, SR_CgaCtaId ;  /* 0x00000000000479c3 */ /* 0x000ea20000008800 */
[----:B------:R-:W-:Y:S01]  /*34f0*/  ELECT P0, URZ, PT ;  /* 0x0000000000ff782f */ /* 0x000fe20003800000 */
[----:B------:R-:W-:Y:S01]  /*3500*/  IMAD.MOV.U32 R0, RZ, RZ, 0x1 ;  /* 0x00000001ff007424 */ /* 0x000fe200078e00ff */
[----:B------:R-:W-:Y:S01]  /*3510*/  UIADD3 UR6, UPT, UPT, UR6, 0xe0, URZ ;  /* 0x000000e006067890 */ /* 0x000fe2000fffe0ff */
[----:B------:R-:W-:Y:S01]  /*3520*/  SHF.L.U32 R3, R11, 0x1f, RZ ;  /* 0x0000001f0b037819 */ /* 0x000fe200000006ff */
[----:B------:R-:W-:-:S03]  /*3530*/  UMOV UR5, 0x40 ;  /* 0x0000004000057882 */ /* 0x000fc60000000000 */
[----:B------:R-:W-:Y:S01]  /*3540*/  UVIRTCOUNT.DEALLOC.SMPOOL 0x80 ;  /* 0x000000800000784c */ /* 0x000fe20000000000 */
[----:B--2---:R-:W-:Y:S02]  /*3550*/  ULEA UR4, UR4, UR5, 0x18 ;  /* 0x0000000504047291 */ /* 0x004fe4000f8ec0ff */
[----:B------:R-:W-:-:S07]  /*3560*/  ULEA UR5, UR18, UR6, 0x3 ;  /* 0x0000000612057291 */ /* 0x000fce000f8e18ff */
[----:B------:R2:W-:Y:S02]  /*3570*/  @P0 STS.U8 [UR4+0x1c], R0 ;  /* 0x00001c00ff000988 */ /* 0x0005e40008000004 */
[----:B------:R-:W3:Y:S02]  /*3580*/  SYNCS.PHASECHK.TRANS64.TRYWAIT P0, [UR5], R3 ;  /* 0x00000003ff0075a7 */ /* 0x000ee40008001105 */
[----:B--23--:R-:W-:Y:S05]  /*3590*/  @!P0 BRA `(.L_x_61) ;  /* 0x0000004c00788947 */ /* 0x00cfea0003800000 */
.L_x_154:
[----:B------:R-:W-:-:S04]  /*35a0*/  UIADD3 UR7, UPT, UPT, UR18, 0x1, URZ ;  /* 0x0000000112077890 */ /* 0x000fc8000fffe0ff */
[----:B------:R-:W-:-:S04]  /*35b0*/  UISETP.NE.AND UP0, UPT, UR7, 0x4, UPT ;  /* 0x000000040700788c */ /* 0x000fc8000bf05270 */
[----:B-1----:R-:W-:Y:S02]  /*35c0*/  USEL UR8, URZ, 0x1, UP0 ;  /* 0x00000001ff087887 */ /* 0x002fe40008000000 */
[----:B------:R-:W-:-:S04]  /*35d0*/  USEL UR7, UR7, URZ, UP0 ;  /* 0x000000ff07077287 */ /* 0x000fc80008000000 */
[----:B------:R-:W-:Y:S01]  /*35e0*/  ULEA UR5, UR7, UR6, 0x3 ;  /* 0x0000000607057291 */ /* 0x000fe2000f8e18ff */
[----:B------:R-:W-:-:S04]  /*35f0*/  LOP3.LUT R2, R11, UR8, RZ, 0x3c, !PT ;  /* 0x000000080b027c12 */ /* 0x000fc8000f8e3cff */
[----:B--2---:R-:W-:-:S04]  /*3600*/  SHF.L.U32 R3, R2, 0x1f, RZ ;  /* 0x0000001f02037819 */ /* 0x004fc800000006ff */
[----:B------:R-:W1:Y:S02]  /*3610*/  SYNCS.PHASECHK.TRANS64.TRYWAIT P0, [UR5], R3 ;  /* 0x00000003ff0075a7 */ /* 0x000e640008001105 */
[----:B-1----:R-:W-:Y:S05]  /*3620*/  @!P0 BRA `(.L_x_62) ;  /* 0x0000004c006c8947 */ /* 0x002fea0003800000 */
.L_x_156:
        /* <DEDUP_REMOVED lines=9> */
.L_x_158:
[----:B------:R-:W-:-:S04]  /*36c0*/  UIADD3 UR7, UPT, UPT, UR7, 0x1, URZ ;  /* 0x0000000107077890 */ /* 0x000fc8000fffe0ff */
[----:B------:R-:W-:-:S04]  /*36d0*/  UISETP.NE.AND UP0, UPT, UR7, 0x4, UPT ;  /* 0x000000040700788c */ /* 0x000fc8000bf05270 */
[----:B------:R-:W-:Y:S02]  /*36e0*/  USEL UR5, URZ, 0x1, UP0 ;  /* 0x00000001ff057887 */ /* 0x000fe40008000000 */
[----:B------:R-:W-:-:S04]  /*36f0*/  USEL UR7, UR7, URZ, UP0 ;  /* 0x000000ff07077287 */ /* 0x000fc80008000000 */
[----:B------:R-:W-:Y:S01]  /*3700*/  ULEA UR7, UR7, UR6, 0x3 ;  /* 0x0000000607077291 */ /* 0x000fe2000f8e18ff */
[----:B-1----:R-:W-:-:S04]  /*3710*/  LOP3.LUT R3, R2, UR5, RZ, 0x3c, !PT ;  /* 0x0000000502037c12 */ /* 0x002fc8000f8e3cff */
[----:B------:R-:W-:-:S04]  /*3720*/  SHF.L.U32 R3, R3, 0x1f, RZ ;  /* 0x0000001f03037819 */ /* 0x000fc800000006ff */
[----:B------:R-:W1:Y:S02]  /*3730*/  SYNCS.PHASECHK.TRANS64.TRYWAIT P0, [UR7], R3 ;  /* 0x00000003ff0075a7 */ /* 0x000e640008001107 */
[----:B-1----:R-:W-:Y:S05]  /*3740*/  @!P0 BRA `(.L_x_64) ;  /* 0x0000004c00548947 */ /* 0x002fea0003800000 */
.L_x_160:
[----:B------:R-:W-:Y:S01]  /*3750*/  NOP ;  /* 0x0000000000007918 */ /* 0x000fe20000000000 */
[----:B-1----:R-:W1:Y:S01]  /*3760*/  LDS R0, [UR4+0x14] ;  /* 0x00001404ff007984 */ /* 0x002e620008000800 */
[----:B------:R-:W-:Y:S01]  /*3770*/  ULOP3.LUT UR6, UR19, 0xffff, URZ, 0xc0, !UPT ;  /* 0x0000ffff13067892 */ /* 0x000fe2000f8ec0ff */
[----:B------:R-:W-:Y:S01]  /*3780*/  UMOV UR8, 0xffff ;  /* 0x0000ffff00087882 */ /* 0x000fe20000000000 */
[----:B------:R-:W-:Y:S02]  /*3790*/  UMOV UR5, 0x1 ;  /* 0x0000000100057882 */ /* 0x000fe40000000000 */
[----:B------:R-:W-:-:S04]  /*37a0*/  USHF.R.U32.HI UR6, URZ, 0x5, UR6 ;  /* 0x00000005ff067899 */ /* 0x000fc80008011606 */
[----:B------:R-:W-:Y:S02]  /*37b0*/  USHF.L.U32 UR8, UR8, UR6, URZ ;  /* 0x0000000608087299 */ /* 0x000fe400080006ff */
[----:B------:R-:W-:-:S04]  /*37c0*/  USHF.L.U32 UR5, UR5, UR6, URZ ;  /* 0x0000000605057299 */ /* 0x000fc800080006ff */
[----:B-1----:R-:W-:-:S04]  /*37d0*/  LOP3.LUT R0, R0, UR8, RZ, 0xc0, !PT ;  /* 0x0000000800007c12 */ /* 0x002fc8000f8ec0ff */
[----:B------:R-:W-:-:S13]  /*37e0*/  ISETP.NE.AND P0, PT, R0, UR8, PT ;  /* 0x0000000800007c0c */ /* 0x000fda000bf05270 */
[----:B------:R-:W-:Y:S05]  /*37f0*/  @P0 BRA `(.L_x_65) ;  /* 0x0000000000580947 */ /* 0x000fea0003800000 */
[----:B------:R-:W1:Y:S02]  /*3800*/  LDS R0, [UR4+0x18] ;  /* 0x00001804ff007984 */ /* 0x000e640008000800 */
[----:B-1----:R-:W-:-:S04]  /*3810*/  LOP3.LUT R0, R0, UR5, RZ, 0xc0, !PT ;  /* 0x0000000500007c12 */ /* 0x002fc8000f8ec0ff */
[----:B------:R-:W-:-:S13]  /*3820*/  ISETP.NE.AND P0, PT, R0, UR5, PT ;  /* 0x0000000500007c0c */ /* 0x000fda000bf05270 */
[----:B------:R-:W-:Y:S05]  /*3830*/  @P0 BRA `(.L_x_66) ;  /* 0x00000000003c0947 */ /* 0x000fea0003800000 */
[----:B------:R-:W1:Y:S01]  /*3840*/  S2R R2, SR_LANEID ;  /* 0x0000000000027919 */ /* 0x000e620000000000 */
[----:B------:R-:W-:Y:S01]  /*3850*/  ULOP3.LUT UR8, URZ, UR8, URZ, 0x33, !UPT ;  /* 0x00000008ff087292 */ /* 0x000fe2000f8e33ff */
[----:B------:R-:W-:Y:S01]  /*3860*/  LOP3.LUT R4, RZ, UR5, RZ, 0x33, !PT ;  /* 0x00000005ff047c12 */ /* 0x000fe2000f8e33ff */
[----:B------:R-:W-:Y:S02]  /*3870*/  VOTEU.ANY UR7, UPT, PT ;  /* 0x0000000000077886 */ /* 0x000fe400038e0100 */
[----:B------:R-:W-:Y:S01]  /*3880*/  UFLO.U32 UR7, UR7 ;  /* 0x00000007000772bd */ /* 0x000fe200080e0000 */
[----:B------:R-:W2:Y:S01]  /*3890*/  REDUX UR5, R4 ;  /* 0x00000000040573c4 */ /* 0x000ea20000000000 */
[----:B------:R-:W-:-:S06]  /*38a0*/  IMAD.U32 R0, RZ, RZ, UR8 ;  /* 0x00000008ff007e24 */ /* 0x000fcc000f8e00ff */
[----:B------:R3:W-:Y:S01]  /*38b0*/  UTCATOMSWS.AND URZ, UR8 ;  /* 0x0000000800ff79e3 */ /* 0x0007e20008000000 */
[----:B------:R-:W4:Y:S01]  /*38c0*/  REDUX UR6, R0 ;  /* 0x00000000000673c4 */ /* 0x000f220000000000 */
[----:B-1----:R-:W-:Y:S01]  /*38d0*/  ISETP.EQ.U32.AND P0, PT, R2, UR7, PT ;  /* 0x0000000702007c0c */ /* 0x002fe2000bf02070 */
[----:B--2---:R-:W-:Y:S01]  /*38e0*/  IMAD.U32 R2, RZ, RZ, UR5 ;  /* 0x00000005ff027e24 */ /* 0x004fe2000f8e00ff */
[----:B----4-:R-:W-:-:S11]  /*38f0*/  MOV R3, UR6 ;  /* 0x0000000600037c02 */ /* 0x010fd60008000f00 */
[----:B------:R3:W-:Y:S04]  /*3900*/  @P0 ATOMS.AND RZ, [UR4+0x14], R3 ;  /* 0x00001403ffff098c */ /* 0x0007e8000a800004 */
[----:B------:R3:W-:Y:S01]  /*3910*/  @P0 ATOMS.AND RZ, [UR4+0x18], R2 ;  /* 0x00001802ffff098c */ /* 0x0007e2000a800004 */
[----:B------:R-:W-:Y:S05]  /*3920*/  BRA `(.L_x_67) ;  /* 0x0000000000147947 */ /* 0x000fea0003800000 */
.L_x_66:
[----:B------:R-:W-:Y:S02]  /*3930*/  MOV R2, 0x3950 ;  /* 0x0000395000027802 */ /* 0x000fe40000000f00 */
[----:B----45:R-:W-:Y:S05]  /*3940*/  CALL.REL.NOINC `($__internal_0_$__cuda_sm10x_tcgen05_guardrail_trap_col_being_dealloced_not_returned_by_alloc) ;  /* 0x00000050003c7944 */ /* 0x030fea0003c00000 */
[----:B------:R-:W-:Y:S05]  /*3950*/  BRA `(.L_x_67) ;  /* 0x0000000000087947 */ /* 0x000fea0003800000 */
.L_x_65:
[----:B------:R-:W-:Y:S02]  /*3960*/  MOV R2, 0x3980 ;  /* 0x0000398000027802 */ /* 0x000fe40000000f00 */
[----:B----45:R-:W-:Y:S05]  /*3970*/  CALL.REL.NOINC `($__internal_2_$__cuda_sm10x_tcgen05_guardrail_trap_unallocated_columns_being_dealloced) ;  /* 0x0000005000487944 */ /* 0x030fea0003c00000 */
.L_x_67:
[----:B------:R-:W-:Y:S01]  /*3980*/  NOP ;  /* 0x0000000000007918 */ /* 0x000fe20000000000 */
[----:B---3--:R-:W-:Y:S05]  /*3990*/  EXIT ;  /* 0x000000000000794d */ /* 0x008fea0003800000 */
.L_x_49:
[----:B------:R-:W-:-:S09]  /*39a0*/  UISETP.NE.OR UP2, UPT, UR8, 0x3, !UP2 ;  /* 0x000000030800788c */ /* 0x000fd2000d745670 */
[----:B------:R-:W-:Y:S05]  /*39b0*/  BRA.U UP2, `(.L_x_68) ;  /* 0x0000001102147547 */ /* 0x000fea000b800000 */
[----:B------:R-:W1:Y:S01]  /*39c0*/  LDC R0, c[0x0][0xb30] ;  /* 0x0002cc00ff007b82 */ /* 0x000e620000000800 */
[----:B------:R-:W2:Y:S01]  /*39d0*/  LDCU.64 UR8, c[0x0][0x888] ;  /* 0x00011100ff0877ac */ /* 0x000ea20008000a00 */
[----:B------:R-:W-:Y:S02]  /*39e0*/  HFMA2 R25, -RZ, RZ, 0, 0 ;  /* 0x00000000ff197431 */ /* 0x000fe400000001ff */
[----:B------:R-:W-:Y:S01]  /*39f0*/  IMAD.MOV.U32 R32, RZ, RZ, 0x1 ;  /* 0x00000001ff207424 */ /* 0x000fe200078e00ff */
[----:B------:R-:W-:Y:S01]  /*3a00*/  MOV R23, 0x1000 ;  /* 0x0000100000177802 */ /* 0x000fe20000000f00 */
[----:B------:R-:W4:Y:S01]  /*3a10*/  LDCU.64 UR4, c[0x0][0x890] ;  /* 0x00011200ff0477ac */ /* 0x000f220008000a00 */
[----:B------:R-:W-:Y:S01]  /*3a20*/  IMAD.MOV.U32 R27, RZ, RZ, RZ ;  /* 0x000000ffff1b7224 */ /* 0x000fe200078e00ff */
[----:B------:R-:W3:Y:S01]  /*3a30*/  LDC R19, c[0x0][0x370] ;  /* 0x0000dc00ff137b82 */ /* 0x000ee20000000800 */
[----:B------:R-:W-:Y:S01]  /*3a40*/  UMOV UR7, 0x400 ;  /* 0x0000040000077882 */ /* 0x000fe20000000000 */
[----:B------:R-:W-:-:S02]  /*3a50*/  UPLOP3.LUT UP1, UPT, UPT, UPT, UPT, 0x40, 0x4 ;  /* 0x000000000004789c */ /* 0x000fc40003f2e870 */
[----:B------:R-:W-:-:S04]  /*3a60*/  ULEA UR7, UR37, UR7, 0x18 ;  /* 0x0000000725077291 */ /* 0x000fc8000f8ec0ff */
[----:B------:R-:W3:Y:S01]  /*3a70*/  LDC R2, c[0x0][0xb0c] ;  /* 0x0002c300ff027b82 */ /* 0x000ee20000000800 */
[----:B------:R-:W-:Y:S02]  /*3a80*/  UIADD3 UR13, UPT, UPT, UR7, 0x68, URZ ;  /* 0x00000068070d7890 */ /* 0x000fe4000fffe0ff */
[----:B--2---:R-:W-:Y:S02]  /*3a90*/  UISETP.NE.U32.AND UP2, UPT, UR8, URZ, UPT ;  /* 0x000000ff0800728c */ /* 0x004fe4000bf45070 */
[----:B------:R-:W-:Y:S02]  /*3aa0*/  UIADD3 UR33, UPT, UPT, UR7, 0x50, URZ ;  /* 0x0000005007217890 */ /* 0x000fe4000fffe0ff */
[----:B----4-:R-:W-:Y:S01]  /*3ab0*/  UISETP.NE.U32.AND UP3, UPT, UR4, URZ, UPT ;  /* 0x000000ff0400728c */ /* 0x010fe2000bf65070 */
[----:B------:R-:W2:Y:S01]  /*3ac0*/  LDC R18, c[0x0][0xb20] ;  /* 0x0002c800ff127b82 */ /* 0x000ea20000000800 */
[----:B-1----:R-:W-:Y:S01]  /*3ad0*/  ISETP.NE.AND P1, PT, R0, 0x1, PT ;  /* 0x000000010000780c */ /* 0x002fe20003f25270 */
[----:B------:R-:W-:-:S02]  /*3ae0*/  UISETP.NE.AND.EX UP2, UPT, UR9, URZ, UPT, UP2 ;  /* 0x000000ff0900728c */ /* 0x000fc4000bf45320 */
[----:B------:R-:W-:Y:S02]  /*3af0*/  UIADD3 UR25, UPT, UPT, UR7, 0x58, URZ ;  /* 0x0000005807197890 */ /* 0x000fe4000fffe0ff */
[----:B------:R-:W-:Y:S02]  /*3b00*/  UIADD3 UR17, UPT, UPT, UR7, 0x60, URZ ;  /* 0x0000006007117890 */ /* 0x000fe4000fffe0ff */
[----:B------:R-:W1:Y:S01]  /*3b10*/  LDC.64 R36, c[0x0][0x348] ;  /* 0x0000d200ff247b82 */ /* 0x000e620000000a00 */
[----:B------:R-:W-:Y:S02]  /*3b20*/  UPRMT UR13, UR37, 0x654, UR13 ;  /* 0x00000654250d7896 */ /* 0x000fe4000800000d */
[----:B------:R-:W-:-:S05]  /*3b30*/  UISETP.NE.AND.EX UP3, UPT, UR5, URZ, UPT, UP3 ;  /* 0x000000ff0500728c */ /* 0x000fca000bf65330 */
[----:B------:R-:W4:Y:S08]  /*3b40*/  LDC.64 R16, c[0x0][0xb10] ;  /* 0x0002c400ff107b82 */ /* 0x000f300000000a00 */
[----:B------:R-:W1:Y:S08]  /*3b50*/  LDC.64 R6, c[0x0][0xb18] ;  /* 0x0002c600ff067b82 */ /* 0x000e700000000a00 */
[----:B------:R-:W1:Y:S08]  /*3b60*/  LDC.64 R4, c[0x0][0xb28] ;  /* 0x0002ca00ff047b82 */ /* 0x000e700000000a00 */
[----:B--23--:R-:W1:Y:S02]  /*3b70*/  LDC R22, c[0x0][0x374] ;  /* 0x0000dd00ff167b82 */ /* 0x00ce640000000800 */
.L_x_79:
[----:B------:R-:W-:Y:S02]  /*3b80*/  LEA R0, R27, UR7, 0x3 ;  /* 0x000000071b007c11 */ /* 0x000fe4000f8e18ff */
[----:B------:R-:W-:Y:S02]  /*3b90*/  SHF.L.U32 R3, R25, 0x1f, RZ ;  /* 0x0000001f19037819 */ /* 0x000fe400000006ff */
[----:B------:R-:W-:Y:S02]  /*3ba0*/  LEA R28, R27, UR7, 0x4 ;  /* 0x000000071b1c7c11 */ /* 0x000fe4000f8e20ff */
[----:B--2---:R-:W2:Y:S02]  /*3bb0*/  SYNCS.PHASECHK.TRANS64.TRYWAIT P0, [R0+URZ+0xa0], R3 ;  /* 0x0000a003000075a7 */ /* 0x004ea400080011ff */
[----:B--2---:R-:W-:Y:S05]  /*3bc0*/  @!P0 BRA `(.L_x_69) ;  /* 0x00000048004c8947 */ /* 0x004fea0003800000 */
.L_x_161:
[----:B------:R-:W-:Y:S01]  /*3bd0*/  ISETP.GE.AND P0, PT, R26, 0x1, PT ;  /* 0x000000011a00780c */ /* 0x000fe20003f06270 */
[----:B------:R-:W3:Y:S01]  /*3be0*/  LDS.128 R28, [R28+0x130] ;  /* 0x000130001c1c7984 */ /* 0x000ee20000000c00 */
[----:B--2---:R-:W-:Y:S01]  /*3bf0*/  VIADD R0, R0, 0xb0 ;  /* 0x000000b000007836 */ /* 0x004fe20000000000 */
[----:B------:R-:W-:Y:S01]  /*3c00*/  @!PT LDS RZ, [RZ] ;  /* 0x00000000fffff984 */ /* 0x000fe20000000800 */
[----:B------:R-:W-:Y:S01]  /*3c10*/  @!PT LDS RZ, [RZ] ;  /* 0x00000000fffff984 */ /* 0x000fe20000000800 */
[----:B------:R-:W-:Y:S01]  /*3c20*/  @!PT LDS RZ, [RZ] ;  /* 0x00000000fffff984 */ /* 0x000fe20000000800 */
[----:B------:R-:W-:Y:S01]  /*3c30*/  @!PT LDS RZ, [RZ] ;  /* 0x00000000fffff984 */ /* 0x000fe20000000800 */
[----:B------:R2:W-:Y:S06]  /*3c40*/  MEMBAR.ALL.CTA ;  /* 0x0000000000007992 */ /* 0x0005ec0000008000 */
[----:B--2---:R-:W2:Y:S01]  /*3c50*/  FENCE.VIEW.ASYNC.S ;  /* 0x00000000000073c6 */ /* 0x004ea20000000000 */
[----:B------:R-:W-:Y:S04]  /*3c60*/  PRMT R0, RZ, 0x654, R0 ;  /* 0x00000654ff007816 */ /* 0x000fe80000000000 */
[----:B--2---:R2:W-:Y:S01]  /*3c70*/  SYNCS.ARRIVE.TRANS64.RED.A1T0 RZ, [R0+URZ], RZ ;  /* 0x000000ff00ff79a7 */ /* 0x0045e200081004ff */
[----:B---3--:R-:W-:Y:S11]  /*3c80*/  LOP3.LUT P3, RZ, R30, 0x1, RZ, 0xc0, !PT ;  /* 0x000000011eff7812 */ /* 0x008ff6000786c0ff */
[----:B------:R-:W-:Y:S02]  /*3c90*/  @!UPT UIADD3 URZ, UPT, UPT, URZ, URZ, URZ ;  /* 0x000000fffffff290 */ /* 0x000fe4000fffe0ff */
[----:B------:R-:W-:Y:S02]  /*3ca0*/  @P3 MOV R13, R28 ;  /* 0x0000001c000d3202 */ /* 0x000fe40000000f00 */
[----:B------:R-:W-:Y:S01]  /*3cb0*/  @P3 LOP3.LUT R8, R29, 0xffff, RZ, 0xc0, !PT ;  /* 0x0000ffff1d083812 */ /* 0x000fe200078ec0ff */
[----:B--2---:R-:W-:Y:S06]  /*3cc0*/  @!P0 BRA `(.L_x_70) ;  /* 0x0000000000a48947 */ /* 0x004fec0003800000 */
[----:B-1---5:R-:W-:Y:S01]  /*3cd0*/  IMAD.HI.U32 R33, R22, R7, RZ ;  /* 0x0000000716217227 */ /* 0x022fe200078e00ff */
[----:B------:R-:W-:Y:S02]  /*3ce0*/  ISETP.NE.AND P0, PT, R6, 0x1, PT ;  /* 0x000000010600780c */ /* 0x000fe40003f05270 */
[----:B------:R-:W-:Y:S01]  /*3cf0*/  ISETP.NE.AND P2, PT, R26, 0x1, PT ;  /* 0x000000011a00780c */ /* 0x000fe20003f45270 */
[----:B----4-:R-:W-:Y:S01]  /*3d00*/  IMAD.HI.U32 R34, R19, R16, RZ ;  /* 0x0000001013227227 */ /* 0x010fe200078e00ff */
[----:B------:R-:W-:Y:S02]  /*3d10*/  SHF.R.U32.HI R33, RZ, R18, R33 ;  /* 0x00000012ff217219 */ /* 0x000fe40000011621 */
[----:B------:R-:W-:Y:S01]  /*3d20*/  ISETP.NE.AND P4, PT, R2, 0x1, PT ;  /* 0x000000010200780c */ /* 0x000fe20003f85270 */
[----:B------:R-:W-:Y:S01]  /*3d30*/  IMAD.HI.U32 R38, R13, R16, RZ ;  /* 0x000000100d267227 */ /* 0x000fe200078e00ff */
[----:B------:R-:W-:Y:S02]  /*3d40*/  SHF.R.U32.HI R34, RZ, R17, R34 ;  /* 0x00000011ff227219 */ /* 0x000fe40000011622 */
[----:B------:R-:W-:Y:S01]  /*3d50*/  SEL R3, R22, R33, !P0 ;  /* 0x0000002116037207 */ /* 0x000fe20004000000 */
[C---:B------:R-:W-:Y:S01]  /*3d60*/  IMAD.HI.U32 R33, R8.reuse, R7, RZ ;  /* 0x0000000708217227 */ /* 0x040fe200078e00ff */
[----:B------:R-:W-:Y:S02]  /*3d70*/  SEL R11, R19, R34, !P4 ;  /* 0x00000022130b7207 */ /* 0x000fe40006000000 */
[----:B------:R-:W-:Y:S01]  /*3d80*/  SHF.R.U32.HI R38, RZ, R17, R38 ;  /* 0x00000011ff267219 */ /* 0x000fe20000011626 */
[----:B------:R-:W-:Y:S01]  /*3d90*/  IMAD.HI.U32 R40, R3, R4, RZ ;  /* 0x0000000403287227 */ /* 0x000fe200078e00ff */
[----:B------:R-:W-:Y:S03]  /*3da0*/  SHF.R.U32.HI R33, RZ, R18, R33 ;  /* 0x00000012ff217219 */ /* 0x000fe60000011621 */
[----:B------:R-:W-:Y:S01]  /*3db0*/  IMAD.HI.U32 R34, R11, R4, RZ ;  /* 0x000000040b227227 */ /* 0x000fe200078e00ff */
[----:B------:R-:W-:Y:S02]  /*3dc0*/  @P2 SHF.R.U32.HI R3, RZ, R5, R40 ;  /* 0x00000005ff032219 */ /* 0x000fe40000011628 */
[----:B------:R-:W-:Y:S02]  /*3dd0*/  SEL R9, R8, R33, !P0 ;  /* 0x0000002108097207 */ /* 0x000fe40004000000 */
[----:B------:R-:W-:Y:S01]  /*3de0*/  @P2 SHF.R.U32.HI R11, RZ, R5, R34 ;  /* 0x00000005ff0b2219 */ /* 0x000fe20000011622 */
[C---:B------:R-:W-:Y:S01]  /*3df0*/  IMAD R10, R26.reuse, R3, RZ ;  /* 0x000000031a0a7224 */ /* 0x040fe200078e02ff */
[----:B------:R-:W-:Y:S01]  /*3e00*/  SEL R3, R13, R38, !P4 ;  /* 0x000000260d037207 */ /* 0x000fe20006000000 */
[C---:B------:R-:W-:Y:S03]  /*3e10*/  IMAD.HI.U32 R14, R9.reuse, R4, RZ ;  /* 0x00000004090e7227 */ /* 0x040fe600078e00ff */
[----:B------:R-:W-:Y:S01]  /*3e20*/  ISETP.GE.AND P0, PT, R9, R10, PT ;  /* 0x0000000a0900720c */ /* 0x000fe20003f06270 */
[C---:B------:R-:W-:Y:S01]  /*3e30*/  IMAD R12, R26.reuse, R11, RZ ;  /* 0x0000000b1a0c7224 */ /* 0x040fe200078e02ff */
[-C--:B------:R-:W-:Y:S04]  /*3e40*/  SHF.R.U32.HI R14, RZ, R5.reuse, R14 ;  /* 0x00000005ff0e7219 */ /* 0x080fe8000001160e */
[----:B------:R-:W-:Y:S02]  /*3e50*/  ISETP.GE.OR P0, PT, R3, R12, P0 ;  /* 0x0000000c0300720c */ /* 0x000fe40000706670 */
[----:B------:R-:W-:Y:S05]  /*3e60*/  SEL R15, R9, R14, !P2 ;  /* 0x0000000e090f7207 */ /* 0x000fea0005000000 */
[----:B------:R-:W-:Y:S04]  /*3e70*/  IMAD.MOV R14, RZ, RZ, -R15 ;  /* 0x000000ffff0e7224 */ /* 0x000fe800078e0a0f */
[----:B------:R-:W-:Y:S02]  /*3e80*/  IMAD R14, R26, R14, R9 ;  /* 0x0000000e1a0e7224 */ /* 0x000fe400078e0209 */
[C---:B------:R-:W-:Y:S05]  /*3e90*/  @!P0 IMAD.HI.U32 R10, R3.reuse, R4, RZ ;  /* 0x00000004030a8227 */ /* 0x040fea00078e00ff */
[----:B------:R-:W-:Y:S04]  /*3ea0*/  @!P0 SHF.R.U32.HI R10, RZ, R5, R10 ;  /* 0x00000005ff0a8219 */ /* 0x000fe8000001160a */
[----:B------:R-:W-:Y:S01]  /*3eb0*/  @!P0 SEL R0, R3, R10, !P2 ;  /* 0x0000000a03008207 */ /* 0x000fe20005000000 */
[----:B------:R-:W-:Y:S03]  /*3ec0*/  IMAD.MOV R10, RZ, RZ, -R3 ;  /* 0x000000ffff0a7224 */ /* 0x000fe600078e0a03 */
[----:B------:R-:W-:Y:S01]  /*3ed0*/  @!P0 IADD3 R15, PT, PT, R15, -R0, RZ ;  /* 0x800000000f0f8210 */ /* 0x000fe20007ffe0ff */
[----:B------:R-:W-:Y:S01]  /*3ee0*/  @!P0 IMAD R0, R11, R14, R0 ;  /* 0x0000000e0b008224 */ /* 0x000fe200078e0200 */
[----:B------:R-:W-:Y:S01]  /*3ef0*/  IADD3 R11, PT, PT, -R9, RZ, RZ ;  /* 0x000000ff090b7210 */ /* 0x000fe20007ffe1ff */
[----:B------:R-:W-:Y:S02]  /*3f00*/  IMAD R13, R2, R10, R13 ;  /* 0x0000000a020d7224 */ /* 0x000fe400078e020d */
[----:B------:R-:W-:Y:S02]  /*3f10*/  @!P0 IMAD R9, R15, R26, R3 ;  /* 0x0000001a0f098224 */ /* 0x000fe400078e0203 */
[----:B------:R-:W-:Y:S02]  /*3f20*/  @!P0 IMAD.MOV.U32 R3, RZ, RZ, R0 ;  /* 0x000000ffff038224 */ /* 0x000fe400078e0000 */
[----:B------:R-:W-:Y:S02]  /*3f30*/  IMAD R8, R6, R11, R8 ;  /* 0x0000000b06087224 */ /* 0x000fe400078e0208 */
[----:B------:R-:W-:Y:S02]  /*3f40*/  IMAD R13, R3, R2, R13 ;  /* 0x00000002030d7224 */ /* 0x000fe400078e020d */
[----:B------:R-:W-:Y:S02]  /*3f50*/  IMAD R8, R9, R6, R8 ;  /* 0x0000000609087224 */ /* 0x000fe400078e0208 */
.L_x_70:
[----:B------:R-:W-:Y:S05]  /*3f60*/  BRA.U UP1, `(.L_x_71) ;  /* 0x0000000101107547 */ /* 0x000fea000b800000 */
[----:B------:R-:W-:Y:S04]  /*3f70*/  MOV R0, UR6 ;  /* 0x0000000600007c02 */ /* 0x000fe80008000f00 */
[----:B------:R-:W-:Y:S04]  /*3f80*/  SHF.L.U32 R3, R0, 0x1f, RZ ;  /* 0x0000001f00037819 */ /* 0x000fe800000006ff */
[----:B------:R-:W2:Y:S02]  /*3f90*/  SYNCS.PHASECHK.TRANS64.TRYWAIT P0, [UR7+0x98], R3 ;  /* 0x00009803ff0075a7 */ /* 0x000ea40008001107 */
[----:B--2---:R-:W-:Y:S05]  /*3fa0*/  @!P0 BRA `(.L_x_72) ;  /* 0x0000004400688947 */ /* 0x004fea0003800000 */
.L_x_71:
[----:B------:R-:W-:Y:S02]  /*3fb0*/  R2UR UR35, R21 ;  /* 0x00000000152372ca */ /* 0x000fe400000e0000 */
[----:B------:R-:W-:Y:S02]  /*3fc0*/  R2UR UR34, R20 ;  /* 0x00000000142272ca */ /* 0x000fe400000e0000 */
[----:B------:R-:W-:Y:S02]  /*3fd0*/  ISETP.NE.U32.AND P2, PT, RZ, UR4, PT ;  /* 0x00000004ff007c0c */ /* 0x000fe4000bf45070 */
[----:B------:R-:W-:Y:S02]  /*3fe0*/  SHF.L.U32 R12, R32, 0x1f, RZ ;  /* 0x0000001f200c7819 */ /* 0x000fe400000006ff */
[----:B------:R-:W-:Y:S05]  /*3ff0*/  ISETP.NE.AND.EX P2, PT, RZ, UR5, PT, P2 ;  /* 0x00000005ff007c0c */ /* 0x000fea000bf45320 */
[----:B------:R-:W-:Y:S02]  /*4000*/  USHF.L.U32 UR35, UR35, 0x6, URZ ;  /* 0x0000000623237899 */ /* 0x000fe400080006ff */
[----:B------:R-:W-:Y:S01]  /*4010*/  USHF.L.U32 UR34, UR34, 0x7, URZ ;  /* 0x0000000722227899 */ /* 0x000fe200080006ff */
[----:B------:R-:W-:Y:S11]  /*4020*/  BRA.U !UP3, `(.L_x_73) ;  /* 0x000000010b347547 */ /* 0x000ff6000b800000 */
[----:B------:R-:W-:Y:S01]  /*4030*/  UPLOP3.LUT UP0, UPT, UPT, UPT, UP2, 0x80, 0x8 ;  /* 0x000000000008789c */ /* 0x000fe20003f0f020 */
[----:B--2---:R-:W-:Y:S02]  /*4040*/  HFMA2 R0, -RZ, RZ, 0, 5.9604644775390625e-08 ;  /* 0x00000001ff007431 */ /* 0x004fe400000001ff */
[----:B------:R-:W-:Y:S03]  /*4050*/  IMAD.MOV.U32 R59, RZ, RZ, 0x1 ;  /* 0x00000001ff3b7424 */ /* 0x000fe600078e00ff */
[----:B------:R-:W-:Y:S05]  /*4060*/  PLOP3.LUT P0, PT, PT, PT, UP0, 0x80, 0x8 ;  /* 0x000000000008781c */ /* 0x000fea0003f0f008 */
[----:B------:R-:W2:Y:S01]  /*4070*/  @UP0 LDCU.64 UR10, c[0x0][0x888] ;  /* 0x00011100ff0a07ac */ /* 0x000ea20008000a00 */
[----:B------:R-:W-:Y:S07]  /*4080*/  @UP0 UIMAD UR8, UR36, UR4, URZ ;  /* 0x00000004240802a4 */ /* 0x000fee000f8e02ff */
[----:B------:R-:W-:Y:S01]  /*4090*/  @!P0 PRMT R59, R0, 0x7610, R59 ;  /* 0x00007610003b8816 */ /* 0x000fe2000000003b */
[----:B--2---:R-:W-:Y:S03]  /*40a0*/  @UP0 UIMAD.WIDE UR10, UR8, 0x4, UR10 ;  /* 0x00000004080a08a5 */ /* 0x004fe6000f8e020a */
[----:B------:R-:W2:Y:S03]  /*40b0*/  @!UP0 LDCU UR8, c[0x0][0x880] ;  /* 0x00011000ff0887ac */ /* 0x000ea60008000800 */
[----:B------:R-:W-:Y:S01]  /*40c0*/  IMAD.U32 R10, RZ, RZ, UR10 ;  /* 0x0000000aff0a7e24 */ /* 0x000fe2000f8e00ff */
[----:B------:R-:W-:Y:S05]  /*40d0*/  MOV R11, UR11 ;  /* 0x0000000b000b7c02 */ /* 0x000fea0008000f00 */
[----:B-----5:R3:W5:Y:S02]  /*40e0*/  @P0 LDG.E R35, desc[UR46][R10.64] ;  /* 0x0000002e0a230981 */ /* 0x020764000c1e1900 */
[----:B--23--:R-:W-:Y:S07]  /*40f0*/  @!P0 IMAD.U32 R35, RZ, RZ, UR8 ;  /* 0x00000008ff238e24 */ /* 0x00cfee000f8e00ff */
.L_x_73:
[----:B-----5:R-:W-:Y:S01]  /*4100*/  @!P2 FSETP.EQ.AND P0, PT, R35, RZ, PT ;  /* 0x000000ff2300a20b */ /* 0x020fe20003f02000 */
[----:B------:R-:W-:Y:S01]  /*4110*/  @!UPT UIADD3 URZ, UPT, UPT, URZ, URZ, URZ ;  /* 0x000000fffffff290 */ /* 0x000fe2000fffe0ff */
[----:B------:R-:W-:Y:S11]  /*4120*/  @!P2 BRA `(.L_x_74) ;  /* 0x000000000014a947 */ /* 0x000ff60003800000 */
[----:B------:R-:W-:Y:S02]  /*4130*/  LOP3.LUT P2, RZ, R59, 0xff, RZ, 0xc0, !PT ;  /* 0x000000ff3bff7812 */ /* 0x000fe4000784c0ff */
[----:B------:R-:W-:Y:S04]  /*4140*/  PLOP3.LUT P0, PT, PT, PT, UP0, 0x80, 0x8 ;  /* 0x000000000008781c */ /* 0x000fe80003f0f008 */
[----:B------:R-:W-:Y:S07]  /*4150*/  PLOP3.LUT P0, PT, P0, PT, PT, 0x8, 0x80 ;  /* 0x000000000080781c */ /* 0x000fee000070e170 */
[----:B------:R-:W-:Y:S11]  /*4160*/  @P2 FSETP.EQ.AND P0, PT, R35, RZ, PT ;  /* 0x000000ff2300220b */ /* 0x000ff60003f02000 */
[----:B------:R-:W-:Y:S02]  /*4170*/  @!UPT UIADD3 URZ, UPT, UPT, URZ, URZ, URZ ;  /* 0x000000fffffff290 */ /* 0x000fe4000fffe0ff */
.L_x_74:
[----:B------:R-:W3:Y:S01]  /*4180*/  SYNCS.PHASECHK.TRANS64.TRYWAIT P2, [UR7+0x70], R12 ;  /* 0x0000700cff0075a7 */ /* 0x000ee20008041107 */
[----:B------:R-:W-:Y:S04]  /*4190*/  ELECT P4, URZ, PT ;  /* 0x0000000000ff782f */ /* 0x000fe80003880000 */
[----:B------:R-:W-:Y:S11]  /*41a0*/  PLOP3.LUT P4, PT, P0, P4, PT, 0xf2, 0x2f ;  /* 0x00000000002f781c */ /* 0x000ff60000789e72 */
[----:B------:R-:W-:Y:S02]  /*41b0*/  @!UPT UIADD3 URZ, UPT, UPT, URZ, URZ, URZ ;  /* 0x000000fffffff290 */ /* 0x000fe4000fffe0ff */
[----:B-1----:R-:W-:Y:S05]  /*41c0*/  @!P4 IADD3 R9, P0, PT, R36, 0x580, RZ ;  /* 0x000005802409c810 */ /* 0x002fea0007f1e0ff */
[----:B--2---:R-:W-:Y:S01]  /*41d0*/  @!P4 IMAD.X R0, RZ, RZ, R37, P0 ;  /* 0x000000ffff00c224 */ /* 0x004fe200000e0625 */
[----:B---3--:R-:W-:Y:S07]  /*41e0*/  @!P2 BRA `(.L_x_75) ;  /* 0x0000004000f0a947 */ /* 0x008fee0003800000 */
.L_x_164:
[----:B------:R-:W-:Y:S01]  /*41f0*/  @!P4 R2UR UR8, R0 ;  /* 0x000000000008c2ca */ /* 0x000fe200000e0000 */
[----:B------:R-:W-:Y:S01]  /*4200*/  VOTEU.ALL UP1, P4 ;  /* 0x0000000000ff7886 */ /* 0x000fe20002020000 */
[----:B------:R-:W-:Y:S01]  /*4210*/  @!P4 R2UR UR9, R9 ;  /* 0x000000000909c2ca */ /* 0x000fe200000e0000 */
[----:B------:R-:W-:Y:S01]  /*4220*/  @!P4 IMAD.MOV.U32 R0, RZ, RZ, 0x1000 ;  /* 0x00001000ff00c424 */ /* 0x000fe200078e00ff */
[----:B------:R-:W-:Y:S01]  /*4230*/  UMOV UR10, 0x0 ;  /* 0x00000000000a7882 */ /* 0x000fe20000000000 */
[----:B------:R-:W-:Y:S01]  /*4240*/  UMOV UR11, 0x10000000 ;  /* 0x10000000000b7882 */ /* 0x000fe20000000000 */
[----:B------:R-:W-:Y:S01]  /*4250*/  @!UP1 UIADD3 UR32, UPT, UPT, UR7, 0x200, URZ ;  /* 0x0000020007209890 */ /* 0x000fe2000fffe0ff */
[----:B------:R-:W-:Y:S01]  /*4260*/  @!P4 IADD3 R9, P0, PT, R36, 0x580, RZ ;  /* 0x000005802409c810 */ /* 0x000fe20007f1e0ff */
[----:B------:R-:W-:Y:S05]  /*4270*/  VOTEU.ALL UP1, P4 ;  /* 0x0000000000ff7886 */ /* 0x000fea0002020000 */
[----:B------:R-:W-:Y:S01]  /*4280*/  IMAD.U32 R11, RZ, RZ, UR8 ;  /* 0x00000008ff0b7e24 */ /* 0x000fe2000f8e00ff */
[----:B------:R-:W-:Y:S01]  /*4290*/  UPRMT UR8, UR37, 0x654, UR33 ;  /* 0x0000065425087896 */ /* 0x000fe20008000021 */
[----:B------:R-:W-:Y:S03]  /*42a0*/  IMAD.U32 R10, RZ, RZ, UR9 ;  /* 0x00000009ff0a7e24 */ /* 0x000fe6000f8e00ff */
[----:B------:R-:W-:Y:S02]  /*42b0*/  @!P4 R2UR UR15, R11 ;  /* 0x000000000b0fc2ca */ /* 0x000fe400000e0000 */
[----:B------:R-:W-:Y:S11]  /*42c0*/  @!P4 R2UR UR14, R10 ;  /* 0x000000000a0ec2ca */ /* 0x000ff600000e0000 */
[----:B------:R-:W-:Y:S02]  /*42d0*/  @!UPT UIADD3 URZ, UPT, UPT, URZ, URZ, URZ ;  /* 0x000000fffffff290 */ /* 0x000fe4000fffe0ff */
[----:B------:R2:W-:Y:S01]  /*42e0*/  @!UP1 UTMALDG.3D [UR32], [UR14], desc[UR10] ;  /* 0x00000a200e0095b4 */ /* 0x0005e20008011000 */
[----:B------:R3:W-:Y:S01]  /*42f0*/  @!P4 SYNCS.ARRIVE.TRANS64.RED.A0TR RZ, [UR7+0x50], R0 ;  /* 0x00005000ffffc9a7 */ /* 0x0007e20008300407 */
[----:B------:R-:W-:Y:S01]  /*4300*/  SYNCS.ARRIVE.TRANS64.RED.A1T0 RZ, [UR8], RZ ;  /* 0x000000ffffff79a7 */ /* 0x000fe20008100408 */
[----:B---3--:R-:W-:Y:S01]  /*4310*/  @!P4 IMAD.X R0, RZ, RZ, R37, P0 ;  /* 0x000000ffff00c224 */ /* 0x008fe200000e0625 */
[----:B------:R-:W3:Y:S02]  /*4320*/  SYNCS.PHASECHK.TRANS64.TRYWAIT P2, [UR7+0x78], R12 ;  /* 0x0000780cff0075a7 */ /* 0x000ee40008041107 */
[----:B--23--:R-:W-:Y:S05]  /*4330*/  @!P2 BRA `(.L_x_76) ;  /* 0x0000004000b4a947 */ /* 0x00cfea0003800000 */
.L_x_166:
        /* <DEDUP_REMOVED lines=8> */
[----:B------:R-:W-:Y:S01]  /*43c0*/  @!UP1 UIADD3 UR24, UPT, UPT, UR7, 0x1200, URZ ;  /* 0x0000120007189890 */ /* 0x000fe2000fffe0ff */
[----:B------:R-:W-:Y:S01]  /*43d0*/  VOTEU.ALL UP1, P4 ;  /* 0x0000000000ff7886 */ /* 0x000fe20002020000 */
[----:B------:R-:W-:Y:S01]  /*43e0*/  UMOV UR27, UR35 ;  /* 0x00000023001b7c82 */ /* 0x000fe20008000000 */
[----:B------:R-:W-:Y:S02]  /*43f0*/  UMOV UR28, UR36 ;  /* 0x00000024001c7c82 */ /* 0x000fe40008000000 */
[----:B------:R-:W-:Y:S01]  /*4400*/  IMAD.U32 R11, RZ, RZ, UR8 ;  /* 0x00000008ff0b7e24 */ /* 0x000fe2000f8e00ff */
[----:B------:R-:W-:Y:S01]  /*4410*/  UPRMT UR8, UR37, 0x654, UR25 ;  /* 0x0000065425087896 */ /* 0x000fe20008000019 */
[----:B------:R-:W-:Y:S02]  /*4420*/  IMAD.U32 R10, RZ, RZ, UR9 ;  /* 0x00000009ff0a7e24 */ /* 0x000fe4000f8e00ff */
[----:B------:R-:W-:Y:S01]  /*4430*/  @!P4 IMAD.X R20, RZ, RZ, R37, P0 ;  /* 0x000000ffff14c224 */ /* 0x000fe200000e0625 */
[----:B------:R-:W-:Y:S02]  /*4440*/  @!P4 R2UR UR15, R11 ;  /* 0x000000000b0fc2ca */ /* 0x000fe400000e0000 */
[----:B------:R-:W-:Y:S11]  /*4450*/  @!P4 R2UR UR14, R10 ;  /* 0x000000000a0ec2ca */ /* 0x000ff600000e0000 */
[----:B------:R-:W-:Y:S02]  /*4460*/  @!UPT UIADD3 URZ, UPT, UPT, URZ, URZ, URZ ;  /* 0x000000fffffff290 */ /* 0x000fe4000fffe0ff */
[----:B------:R2:W-:Y:S01]  /*4470*/  @!UP1 UTMALDG.3D [UR24], [UR14], desc[UR10] ;  /* 0x00000a180e0095b4 */ /* 0x0005e20008011000 */
[----:B------:R2:W-:Y:S01]  /*4480*/  @!P4 SYNCS.ARRIVE.TRANS64.RED.A0TR RZ, [UR7+0x58], R0 ;  /* 0x00005800ffffc9a7 */ /* 0x0005e20008300407 */
[----:B------:R-:W-:Y:S01]  /*4490*/  SYNCS.ARRIVE.TRANS64.RED.A1T0 RZ, [UR8], RZ ;  /* 0x000000ffffff79a7 */ /* 0x000fe20008100408 */
[----:B------:R-:W3:Y:S02]  /*44a0*/  SYNCS.PHASECHK.TRANS64.TRYWAIT P2, [UR7+0x80], R12 ;  /* 0x0000800cff0075a7 */ /* 0x000ee40008041107 */
[----:B--23--:R-:W-:Y:S05]  /*44b0*/  @!P2 BRA `(.L_x_77) ;  /* 0x00000040006ca947 */ /* 0x00cfea0003800000 */
.L_x_168:
[----:B------:R-:W2:Y:S01]  /*44c0*/  LDC.64 R14, c[0x0][0xb10] ;  /* 0x0002c400ff0e7b82 */ /* 0x000ea20000000a00 */
[----:B------:R-:W-:Y:S01]  /*44d0*/  @!P4 R2UR UR8, R20 ;  /* 0x000000001408c2ca */ /* 0x000fe200000e0000 */
[----:B------:R-:W-:Y:S01]  /*44e0*/  VOTEU.ALL UP1, P4 ;  /* 0x0000000000ff7886 */ /* 0x000fe20002020000 */
[----:B------:R-:W-:Y:S01]  /*44f0*/  @!P4 R2UR UR9, R21 ;  /* 0x000000001509c2ca */ /* 0x000fe200000e0000 */
[----:B------:R-:W-:Y:S01]  /*4500*/  UMOV UR10, 0x0 ;  /* 0x00000000000a7882 */ /* 0x000fe20000000000 */
[----:B------:R-:W-:Y:S03]  /*4510*/  UMOV UR11, 0x10000000 ;  /* 0x10000000000b7882 */ /* 0x000fe60000000000 */
[----:B------:R-:W3:Y:S01]  /*4520*/  LDC.64 R10, c[0x0][0xb18] ;  /* 0x0002c600ff0a7b82 */ /* 0x000ee20000000a00 */
[----:B------:R-:W-:Y:S01]  /*4530*/  @!UP1 UIADD3 UR18, UPT, UPT, UR34, 0x40, URZ ;  /* 0x0000004022129890 */ /* 0x000fe2000fffe0ff */
[----:B------:R-:W-:Y:S01]  /*4540*/  @P3 SHF.R.U32.HI R24, RZ, 0x10, R29 ;  /* 0x00000010ff183819 */ /* 0x000fe2000001161d */
[----:B------:R-:W-:Y:S01]  /*4550*/  @!UP1 UIADD3 UR16, UPT, UPT, UR7, 0x2200, URZ ;  /* 0x0000220007109890 */ /* 0x000fe2000fffe0ff */
[----:B------:R-:W-:Y:S01]  /*4560*/  VIADD R27, R27, 0x1 ;  /* 0x000000011b1b7836 */ /* 0x000fe20000000000 */
[----:B------:R-:W-:Y:S03]  /*4570*/  VOTEU.ALL UP1, P4 ;  /* 0x0000000000ff7886 */ /* 0x000fe60002020000 */
[----:B------:R-:W5:Y:S01]  /*4580*/  @!P1 LDC R0, c[0x0][0xb20] ;  /* 0x0002c800ff009b82 */ /* 0x000f620000000800 */
[----:B------:R-:W-:Y:S01]  /*4590*/  UMOV UR19, UR35 ;  /* 0x0000002300137c82 */ /* 0x000fe20008000000 */
[----:B------:R-:W-:Y:S01]  /*45a0*/  IMAD.U32 R21, RZ, RZ, UR8 ;  /* 0x00000008ff157e24 */ /* 0x000fe2000f8e00ff */
[----:B------:R-:W-:Y:S05]  /*45b0*/  UMOV UR20, UR36 ;  /* 0x0000002400147c82 */ /* 0x000fea0008000000 */
[----:B-1----:R-:W1:Y:S01]  /*45c0*/  @!P1 LDC R3, c[0x0][0xb0c] ;  /* 0x0002c300ff039b82 */ /* 0x002e620000000800 */
[----:B------:R-:W-:Y:S01]  /*45d0*/  IMAD.U32 R20, RZ, RZ, UR9 ;  /* 0x00000009ff147e24 */ /* 0x000fe2000f8e00ff */
[----:B------:R-:W-:Y:S01]  /*45e0*/  UPRMT UR8, UR37, 0x654, UR17 ;  /* 0x0000065425087896 */ /* 0x000fe20008000011 */
[----:B------:R-:W-:Y:S03]  /*45f0*/  @!P4 R2UR UR15, R21 ;  /* 0x00000000150fc2ca */ /* 0x000fe600000e0000 */
[----:B------:R-:W-:Y:S01]  /*4600*/  @!P4 R2UR UR14, R20 ;  /* 0x00000000140ec2ca */ /* 0x000fe200000e0000 */
[----:B------:R-:W-:Y:S11]  /*4610*/  @!P4 IMAD.MOV.U32 R20, RZ, RZ, 0x1000 ;  /* 0x00001000ff14c424 */ /* 0x000ff600078e00ff */
[----:B------:R-:W-:Y:S01]  /*4620*/  @!UPT UIADD3 URZ, UPT, UPT, URZ, URZ, URZ ;  /* 0x000000fffffff290 */ /* 0x000fe2000fffe0ff */
[----:B------:R1:W-:Y:S01]  /*4630*/  @!UP1 UTMALDG.3D [UR16], [UR14], desc[UR10] ;  /* 0x00000a100e0095b4 */ /* 0x0003e20008011000 */
[----:B------:R1:W-:Y:S02]  /*4640*/  @!P4 SYNCS.ARRIVE.TRANS64.RED.A0TR RZ, [UR7+0x60], R20 ;  /* 0x00006014ffffc9a7 */ /* 0x0003e40008300407 */
[----:B-1----:R-:W-:Y:S01]  /*4650*/  @!P1 ISETP.NE.AND P2, PT, R3, 0x1, PT ;  /* 0x000000010300980c */ /* 0x002fe20003f45270 */
[C---:B--2---:R-:W-:Y:S01]  /*4660*/  @!P1 IMAD.HI.U32 R14, R13.reuse, R14, RZ ;  /* 0x0000000e0d0e9227 */ /* 0x044fe200078e00ff */
[----:B---3--:R-:W-:Y:S03]  /*4670*/  @!P1 ISETP.NE.AND P0, PT, R10, 0x1, PT ;  /* 0x000000010a00980c */ /* 0x008fe60003f05270 */
[C---:B------:R-:W-:Y:S01]  /*4680*/  @!P1 IMAD.HI.U32 R11, R8.reuse, R11, RZ ;  /* 0x0000000b080b9227 */ /* 0x040fe200078e00ff */
[----:B------:R-:W-:Y:S04]  /*4690*/  @!P1 SHF.R.U32.HI R14, RZ, R15, R14 ;  /* 0x0000000fff0e9219 */ /* 0x000fe8000001160e */
[----:B-----5:R-:W-:Y:S01]  /*46a0*/  @!P1 SHF.R.U32.HI R9, RZ, R0, R11 ;  /* 0x00000000ff099219 */ /* 0x020fe2000001160b */
[----:B------:R-:W-:Y:S01]  /*46b0*/  SYNCS.ARRIVE.TRANS64.RED.A1T0 RZ, [UR8], RZ ;  /* 0x000000ffffff79a7 */ /* 0x000fe20008100408 */
[----:B------:R-:W-:Y:S02]  /*46c0*/  @!P1 SEL R14, R13, R14, !P2 ;  /* 0x0000000e0d0e9207 */ /* 0x000fe40005000000 */
[----:B------:R-:W-:Y:S01]  /*46d0*/  @!P1 SEL R9, R8, R9, !P0 ;  /* 0x0000000908099207 */ /* 0x000fe20004000000 */
[----:B------:R-:W1:Y:S04]  /*46e0*/  SYNCS.PHASECHK.TRANS64.TRYWAIT P5, [UR7+0x88], R12 ;  /* 0x0000880cff0075a7 */ /* 0x000e6800080a1107 */
[----:B------:R-:W-:Y:S02]  /*46f0*/  @!P1 IMAD.IADD R0, R9, 0x1, -R14 ;  /* 0x0000000109009824 */ /* 0x000fe400078e0a0e */
[----:B------:R-:W-:Y:S02]  /*4700*/  @!P1 IMAD.IADD R9, R14, 0x1, -R9 ;  /* 0x000000010e099824 */ /* 0x000fe400078e0a09 */
[----:B------:R-:W-:Y:S02]  /*4710*/  @!P1 IMAD R13, R0, R3, R13 ;  /* 0x00000003000d9224 */ /* 0x000fe400078e020d */
[----:B------:R-:W-:Y:S01]  /*4720*/  @!P1 IMAD R8, R9, R10, R8 ;  /* 0x0000000a09089224 */ /* 0x000fe200078e0208 */
[----:B-1----:R-:W-:Y:S06]  /*4730*/  @!P5 BRA `(.L_x_78) ;  /* 0x0000003c00e4d947 */ /* 0x002fec0003800000 */
.L_x_170:
[----:B-1----:R-:W-:Y:S01]  /*4740*/  @!P4 IADD3 R3, P0, PT, R36, 0x580, RZ ;  /* 0x000005802403c810 */ /* 0x002fe20007f1e0ff */
[----:B------:R-:W-:Y:S01]  /*4750*/  VOTEU.ALL UP1, P4 ;  /* 0x0000000000ff7886 */ /* 0x000fe20002020000 */
[----:B------:R-:W-:Y:S01]  /*4760*/  UMOV UR18, 0x0 ;  /* 0x0000000000127882 */ /* 0x000fe20000000000 */
[----:B------:R-:W-:Y:S01]  /*4770*/  UMOV UR19, 0x10000000 ;  /* 0x1000000000137882 */ /* 0x000fe20000000000 */
[----:B------:R-:W-:Y:S01]  /*4780*/  @!P4 R2UR UR9, R3 ;  /* 0x000000000309c2ca */ /* 0x000fe200000e0000 */
[----:B------:R-:W-:Y:S01]  /*4790*/  @!P4 IMAD.X R0, RZ, RZ, R37, P0 ;  /* 0x000000ffff00c224 */ /* 0x000fe200000e0625 */
[----:B------:R-:W-:Y:S01]  /*47a0*/  @!UP1 UIADD3 UR10, UPT, UPT, UR34, 0x60, URZ ;  /* 0x00000060220a9890 */ /* 0x000fe2000fffe0ff */
[----:B------:R-:W-:Y:S01]  /*47b0*/  ISETP.NE.AND P0, PT, R27, 0x2, PT ;  /* 0x000000021b00780c */ /* 0x000fe20003f05270 */
[----:B------:R-:W-:Y:S01]  /*47c0*/  UMOV UR11, UR35 ;  /* 0x00000023000b7c82 */ /* 0x000fe20008000000 */
[----:B------:R-:W-:Y:S01]  /*47d0*/  UMOV UR12, UR36 ;  /* 0x00000024000c7c82 */ /* 0x000fe20008000000 */
[----:B------:R-:W-:Y:S01]  /*47e0*/  @!P4 R2UR UR8, R0 ;  /* 0x000000000008c2ca */ /* 0x000fe200000e0000 */
[----:B------:R-:W-:Y:S01]  /*47f0*/  IMAD.IADD R20, R8, 0x1, R58 ;  /* 0x0000000108147824 */ /* 0x000fe200078e023a */
[----:B------:R-:W-:Y:S01]  /*4800*/  @P3 R2UR UR36, R24 ;  /* 0x00000000182432ca */ /* 0x000fe200000e0000 */
[----:B------:R-:W-:Y:S01]  /*4810*/  IMAD.IADD R21, R13, 0x1, R60 ;  /* 0x000000010d157824 */ /* 0x000fe200078e023c */
[----:B------:R-:W-:Y:S02]  /*4820*/  SEL R0, RZ, 0x1, P0 ;  /* 0x00000001ff007807 */ /* 0x000fe40000000000 */
[----:B------:R-:W-:Y:S01]  /*4830*/  LOP3.LUT R32, R32, 0x1, RZ, 0x3c, !PT ;  /* 0x0000000120207812 */ /* 0x000fe200078e3cff */
[----:B------:R-:W-:Y:S01]  /*4840*/  IMAD.U32 R10, RZ, RZ, UR9 ;  /* 0x00000009ff0a7e24 */ /* 0x000fe2000f8e00ff */
[----:B------:R-:W-:Y:S01]  /*4850*/  @!UP1 UIADD3 UR9, UPT, UPT, UR7, 0x68, URZ ;  /* 0x0000006807099890 */ /* 0x000fe2000fffe0ff */
[----:B------:R-:W-:Y:S02]  /*4860*/  LOP3.LUT R25, R25, R0, RZ, 0x3c, !PT ;  /* 0x0000000019197212 */ /* 0x000fe400078e3cff */
[----:B------:R-:W-:Y:S02]  /*4870*/  SEL R27, R27, RZ, P0 ;  /* 0x000000ff1b1b7207 */ /* 0x000fe40000000000 */
[----:B------:R-:W-:Y:S01]  /*4880*/  IMAD.U32 R11, RZ, RZ, UR8 ;  /* 0x00000008ff0b7e24 */ /* 0x000fe2000f8e00ff */
[----:B------:R-:W-:Y:S01]  /*4890*/  @!P4 R2UR UR14, R10 ;  /* 0x000000000a0ec2ca */ /* 0x000fe200000e0000 */
[----:B------:R-:W-:Y:S01]  /*48a0*/  @!UP1 UIADD3 UR8, UPT, UPT, UR7, 0x3200, URZ ;  /* 0x0000320007089890 */ /* 0x000fe2000fffe0ff */
[----:B------:R-:W-:Y:S02]  /*48b0*/  VOTEU.ALL UP1, P4 ;  /* 0x0000000000ff7886 */ /* 0x000fe40002020000 */
[----:B------:R-:W-:Y:S11]  /*48c0*/  @!P4 R2UR UR15, R11 ;  /* 0x000000000b0fc2ca */ /* 0x000ff600000e0000 */
[----:B------:R-:W-:Y:S02]  /*48d0*/  @!UPT UIADD3 URZ, UPT, UPT, URZ, URZ, URZ ;  /* 0x000000fffffff290 */ /* 0x000fe4000fffe0ff */
[----:B------:R2:W-:Y:S01]  /*48e0*/  @!UP1 UTMALDG.3D [UR8], [UR14], desc[UR18] ;  /* 0x000012080e0095b4 */ /* 0x0005e20008011000 */
[----:B------:R2:W-:Y:S01]  /*48f0*/  @!P4 SYNCS.ARRIVE.TRANS64.RED.A0TR RZ, [UR7+0x68], R23 ;  /* 0x00006817ffffc9a7 */ /* 0x0005e20008300407 */
[----:B------:R-:W-:Y:S01]  /*4900*/  UPLOP3.LUT UP1, UPT, UPT, UPT, UPT, 0x80, 0x8 ;  /* 0x000000000008789c */ /* 0x000fe20003f2f070 */
[----:B------:R-:W-:Y:S01]  /*4910*/  SYNCS.ARRIVE.TRANS64.RED.A1T0 RZ, [UR13], RZ ;  /* 0x000000ffffff79a7 */ /* 0x000fe2000810040d */
[----:B------:R-:W-:Y:S09]  /*4920*/  @P3 BRA `(.L_x_79) ;  /* 0xfffffff000943947 */ /* 0x000ff2000383ffff */
[----:B------:R-:W-:-:S04]  /*4930*/  SHF.L.U32 R3, R32, 0x1f, RZ ;  /* 0x0000001f20037819 */ /* 0x000fc800000006ff */
[----:B------:R-:W1:Y:S02]  /*4940*/  SYNCS.PHASECHK.TRANS64.TRYWAIT P0, [UR7+0x70], R3 ;  /* 0x00007003ff0075a7 */ /* 0x000e640008001107 */
[----:B-1----:R-:W-:Y:S05]  /*4950*/  @!P0 BRA `(.L_x_80) ;  /* 0x0000003c00748947 */ /* 0x002fea0003800000 */
.L_x_172:
[----:B------:R-:W3:Y:S02]  /*4960*/  SYNCS.PHASECHK.TRANS64.TRYWAIT P0, [UR7+0x78], R3 ;  /* 0x00007803ff0075a7 */ /* 0x000ee40008001107 */
[----:B---3--:R-:W-:Y:S05]  /*4970*/  @!P0 BRA `(.L_x_81) ;  /* 0x0000003c00848947 */ /* 0x008fea0003800000 */
.L_x_174:
[----:B------:R-:W3:Y:S02]  /*4980*/  SYNCS.PHASECHK.TRANS64.TRYWAIT P0, [UR7+0x80], R3 ;  /* 0x00008003ff0075a7 */ /* 0x000ee40008001107 */
[----:B---3--:R-:W-:Y:S05]  /*4990*/  @!P0 BRA `(.L_x_82) ;  /* 0x0000003c00948947 */ /* 0x008fea0003800000 */
.L_x_176:
[----:B-1----:R-:W-:-:S07]  /*49a0*/  MOV R0, UR7 ;  /* 0x0000000700007c02 */ /* 0x002fce0008000f00 */
.L_x_83:
[----:B-1----:R-:W-:-:S04]  /*49b0*/  SHF.L.U32 R3, R32, 0x1f, RZ ;  /* 0x0000001f20037819 */ /* 0x002fc800000006ff */
[----:B------:R1:W3:Y:S03]  /*49c0*/  SYNCS.PHASECHK.TRANS64.TRYWAIT P0, [R0+URZ+0x88], R3 ;  /* 0x00008803000075a7 */ /* 0x0002e600080011ff */
[----:B---3--:R-:W-:Y:S05]  /*49d0*/  @!P0 NANOSLEEP.SYNCS 0x989680 ;  /* 0x009896800000895d */ /* 0x008fea0003900000 */
[----:B------:R-:W3:Y:S02]  /*49e0*/  @!P0 SYNCS.PHASECHK.TRANS64 P0, [R0+URZ+0x88], R3 ;  /* 0x00008803000085a7 */ /* 0x000ee400080010ff */
[----:B--23--:R-:W-:Y:S05]  /*49f0*/  @P0 EXIT ;  /* 0x000000000000094d */ /* 0x00cfea0003800000 */
[----:B------:R-:W-:Y:S05]  /*4a00*/  BRA `(.L_x_83) ;  /* 0xfffffffc00e87947 */ /* 0x000fea000383ffff */
.L_x_68:
[----:B------:R-:W-:-:S06]  /*4a10*/  UISETP.GE.AND UP1, UPT, UR8, 0x4, UPT ;  /* 0x000000040800788c */ /* 0x000fcc000bf26270 */
[----:B------:R-:W-:-:S13]  /*4a20*/  PLOP3.LUT P0, PT, PT, PT, UP1, 0x80, 0x8 ;  /* 0x000000000008781c */ /* 0x000fda0003f0f018 */
[----:B------:R-:W-:Y:S05]  /*4a30*/  @!P0 EXIT ;  /* 0x000000000000894d */ /* 0x000fea0003800000 */
[----:B------:R-:W-:Y:S01]  /*4a40*/  BAR.SYNC.DEFER_BLOCKING 0x6, 0xa0 ;  /* 0x0182800000007b1d */ /* 0x000fe20000010000 */
[C---:B------:R-:W-:Y:S01]  /*4a50*/  IMAD.SHL.U32 R7, R72.reuse, 0x20, RZ ;  /* 0x0000002048077824 */ /* 0x040fe200078e00ff */
[C---:B------:R-:W-:Y:S01]  /*4a60*/  LOP3.LUT P0, RZ, R72.reuse, 0x4, RZ, 0xc0, !PT ;  /* 0x0000000448ff7812 */ /* 0x040fe2000780c0ff */
[C---:B------:R-:W-:Y:S01]  /*4a70*/  IMAD.SHL.U32 R64, R72.reuse, 0x10, RZ ;  /* 0x0000001048407824 */ /* 0x040fe200078e00ff */
[----:B------:R-:W-:Y:S01]  /*4a80*/  CS2R R68, SRZ ;  /* 0x0000000000447805 */ /* 0x000fe2000001ff00 */
[C---:B------:R-:W-:Y:S01]  /*4a90*/  IMAD.SHL.U32 R5, R72.reuse, 0x4, RZ ;  /* 0x0000000448057824 */ /* 0x040fe200078e00ff */
[----:B------:R-:W-:Y:S02]  /*4aa0*/  UMOV UR48, 0x400 ;  /* 0x0000040000307882 */ /* 0x000fe40000000000 */
[----:B------:R-:W1:Y:S01]  /*4ab0*/  LDC R63, c[0x0][0x370] ;  /* 0x0000dc00ff3f7b82 */ /* 0x000e620000000800 */
[----:B------:R-:W-:Y:S01]  /*4ac0*/  ULEA UR48, UR37, UR48, 0x18 ;  /* 0x0000003025307291 */ /* 0x000fe2000f8ec0ff */
[----:B------:R-:W-:Y:S01]  /*4ad0*/  LOP3.LUT R0, R7, 0xc0, RZ, 0xc0, !PT ;  /* 0x000000c007007812 */ /* 0x000fe200078ec0ff */
[----:B------:R-:W-:Y:S01]  /*4ae0*/  IMAD.U32 R32, R72, 0x10000, RZ ;  /* 0x0001000048207824 */ /* 0x000fe200078e00ff */
[----:B------:R-:W-:Y:S01]  /*4af0*/  LOP3.LUT R64, R64, 0x600, RZ, 0xc0, !PT ;  /* 0x0000060040407812 */ /* 0x000fe200078ec0ff */
[----:B------:R-:W-:Y:S01]  /*4b00*/  UIADD3 UR4, UPT, UPT, UR48, 0x200, URZ ;  /* 0x0000020030047890 */ /* 0x000fe2000fffe0ff */
[----:B------:R-:W-:Y:S01]  /*4b10*/  LOP3.LUT R5, R0, 0x18, R5, 0xf8, !PT ;  /* 0x0000001800057812 */ /* 0x000fe200078ef805 */
[----:B------:R-:W-:Y:S01]  /*4b20*/  IMAD.MOV.U32 R71, RZ, RZ, 0x20 ;  /* 0x00000020ff477424 */ /* 0x000fe200078e00ff */
[----:B------:R-:W2:Y:S01]  /*4b30*/  LDC R28, c[0x0][0xb0c] ;  /* 0x0002c300ff1c7b82 */ /* 0x000ea20000000800 */
[----:B------:R-:W-:Y:S01]  /*4b40*/  SHF.R.U32.HI R0, RZ, 0x1, R72 ;  /* 0x00000001ff007819 */ /* 0x000fe20000011648 */
[----:B------:R-:W-:Y:S01]  /*4b50*/  IMAD.MOV.U32 R70, RZ, RZ, 0x1 ;  /* 0x00000001ff467424 */ /* 0x000fe200078e00ff */
[--C-:B------:R-:W-:Y:S01]  /*4b60*/  LOP3.LUT R64, R64, 0x20, R7.reuse, 0xf8, !PT ;  /* 0x0000002040407812 */ /* 0x100fe200078ef807 */
[----:B------:R-:W-:Y:S01]  /*4b70*/  IMAD.MOV.U32 R30, RZ, RZ, RZ ;  /* 0x000000ffff1e7224 */ /* 0x000fe200078e00ff */
[----:B------:R-:W-:Y:S01]  /*4b80*/  LOP3.LUT R32, R32, 0x600000, RZ, 0xc0, !PT ;  /* 0x0060000020207812 */ /* 0x000fe200078ec0ff */
[----:B------:R-:W-:Y:S01]  /*4b90*/  IMAD.MOV.U32 R75, RZ, RZ, RZ ;  /* 0x000000ffff4b7224 */ /* 0x000fe200078e00ff */
[----:B------:R-:W-:Y:S01]  /*4ba0*/  LOP3.LUT R5, R5, 0x8, R0, 0x78, !PT ;  /* 0x0000000805057812 */ /* 0x000fe200078e7800 */
[----:B------:R-:W4:Y:S01]  /*4bb0*/  LDC R61, c[0x0][0xb20] ;  /* 0x0002c800ff3d7b82 */ /* 0x000f220000000800 */
[----:B------:R-:W3:Y:S01]  /*4bc0*/  LDS R3, [UR48+0x150] ;  /* 0x00015030ff037984 */ /* 0x000ee20008000800 */
[----:B------:R-:W-:Y:S01]  /*4bd0*/  LOP3.LUT R64, R64, 0x100, R7, 0xf8, !PT ;  /* 0x0000010040407812 */ /* 0x000fe200078ef807 */
[----:B------:R-:W-:Y:S01]  /*4be0*/  IMAD.U32 R66, RZ, RZ, UR4 ;  /* 0x00000004ff427e24 */ /* 0x000fe2000f8e00ff */
[----:B------:R-:W-:Y:S01]  /*4bf0*/  LOP3.LUT R72, R72, 0x60, RZ, 0xc0, !PT ;  /* 0x0000006048487812 */ /* 0x000fe200078ec0ff */
[----:B------:R-:W1:Y:S01]  /*4c00*/  LDCU.64 UR52, c[0x0][0x348] ;  /* 0x00006900ff3477ac */ /* 0x000e620008000a00 */
[----:B------:R-:W-:-:S02]  /*4c10*/  LOP3.LUT R64, R64, R5, RZ, 0xfc, !PT ;  /* 0x0000000540407212 */ /* 0x000fc400078efcff */
[----:B------:R-:W1:Y:S01]  /*4c20*/  LDC R27, c[0x0][0xb30] ;  /* 0x0002cc00ff1b7b82 */ /* 0x000e620000000800 */
[----:B------:R-:W-:Y:S01]  /*4c30*/  SEL R71, R71, 0xffffffe0, !P0 ;  /* 0xffffffe047477807 */ /* 0x000fe20004000000 */
[----:B------:R-:W1:Y:S01]  /*4c40*/  LDCU.64 UR38, c[0x0][0x888] ;  /* 0x00011100ff2677ac */ /* 0x000e620008000a00 */
[----:B------:R-:W1:Y:S05]  /*4c50*/  LDCU.64 UR44, c[0x0][0x890] ;  /* 0x00011200ff2c77ac */ /* 0x000e6a0008000a00 */
[----:B------:R-:W1:Y:S01]  /*4c60*/  LDC.64 R56, c[0x0][0xb10] ;  /* 0x0002c400ff387b82 */ /* 0x000e620000000a00 */
[----:B------:R-:W-:Y:S01]  /*4c70*/  UMOV UR49, URZ ;  /* 0x000000ff00317c82 */ /* 0x000fe20008000000 */
[----:B------:R-:W-:-:S06]  /*4c80*/  UMOV UR51, URZ ;  /* 0x000000ff00337c82 */ /* 0x000fcc0008000000 */
[----:B------:R-:W1:Y:S08]  /*4c90*/  LDC.64 R24, c[0x0][0xb18] ;  /* 0x0002c600ff187b82 */ /* 0x000e700000000a00 */
[----:B------:R-:W1:Y:S08]  /*4ca0*/  LDC.64 R22, c[0x0][0xb28] ;  /* 0x0002ca00ff167b82 */ /* 0x000e700000000a00 */
[----:B------:R-:W1:Y:S01]  /*4cb0*/  LDC.64 R54, c[0x0][0x8b0] ;  /* 0x00022c00ff367b82 */ /* 0x000e620000000a00 */
[----:B---3--:R-:W-:-:S07]  /*4cc0*/  IMAD.IADD R32, R3, 0x1, R32 ;  /* 0x0000000103207824 */ /* 0x008fce00078e0220 */
[----:B------:R-:W3:Y:S08]  /*4cd0*/  LDC.64 R52, c[0x0][0x8a8] ;  /* 0x00022a00ff347b82 */ /* 0x000ef00000000a00 */
[----:B--2-4-:R-:W1:Y:S02]  /*4ce0*/  LDC R62, c[0x0][0x374] ;  /* 0x0000dd00ff3e7b82 */ /* 0x014e640000000800 */
.L_x_127:
[C---:B------:R-:W-:Y:S02]  /*4cf0*/  LEA R0, R75.reuse, UR48, 0x3 ;  /* 0x000000304b007c11 */ /* 0x040fe4000f8e18ff */
[----:B------:R-:W-:Y:S02]  /*4d00*/  SHF.L.U32 R3, R68, 0x1f, RZ ;  /* 0x0000001f44037819 */ /* 0x000fe400000006ff */
[----:B------:R-:W-:Y:S02]  /*4d10*/  LEA R16, R75, UR48, 0x4 ;  /* 0x000000304b107c11 */ /* 0x000fe4000f8e20ff */
[----:B------:R-:W2:Y:S02]  /*4d20*/  SYNCS.PHASECHK.TRANS64.TRYWAIT P0, [R0+URZ+0xa0], R3 ;  /* 0x0000a003000075a7 */ /* 0x000ea400080011ff */
[----:B-12---:R-:W-:Y:S05]  /*4d30*/  @!P0 BRA `(.L_x_84) ;  /* 0x0000003800c48947 */ /* 0x006fea0003800000 */
.L_x_177:
[----:B------:R-:W4:Y:S01]  /*4d40*/  LDC.64 R12, c[0x0][0xb10] ;  /* 0x0002c400ff0c7b82 */ /* 0x000f220000000a00 */
[----:B------:R-:W3:Y:S01]  /*4d50*/  LDS.128 R16, [R16+0x130] ;  /* 0x0001300010107984 */ /* 0x000ee20000000c00 */
[----:B-1----:R-:W-:Y:S01]  /*4d60*/  ISETP.NE.AND P1, PT, R27, 0x1, PT ;  /* 0x000000011b00780c */ /* 0x002fe20003f25270 */
[----:B--2---:R-:W-:Y:S01]  /*4d70*/  VIADD R0, R0, 0xb0 ;  /* 0x000000b000007836 */ /* 0x004fe20000000000 */
[----:B------:R-:W-:Y:S04]  /*4d80*/  ISETP.GE.AND P0, PT, R26, 0x1, PT ;  /* 0x000000011a00780c */ /* 0x000fe80003f06270 */
[----:B------:R-:W1:Y:S01]  /*4d90*/  LDC.64 R10, c[0x0][0xb18] ;  /* 0x0002c600ff0a7b82 */ /* 0x000e620000000a00 */
[----:B------:R-:W-:Y:S01]  /*4da0*/  PRMT R0, RZ, 0x654, R0 ;  /* 0x00000654ff007816 */ /* 0x000fe20000000000 */
[----:B------:R-:W-:Y:S01]  /*4db0*/  @!PT LDS RZ, [RZ] ;  /* 0x00000000fffff984 */ /* 0x000fe20000000800 */
[----:B------:R-:W-:Y:S01]  /*4dc0*/  @!PT LDS RZ, [RZ] ;  /* 0x00000000fffff984 */ /* 0x000fe20000000800 */
[----:B------:R-:W-:Y:S01]  /*4dd0*/  @!PT LDS RZ, [RZ] ;  /* 0x00000000fffff984 */ /* 0x000fe20000000800 */
[----:B------:R-:W-:Y:S01]  /*4de0*/  @!PT LDS RZ, [RZ] ;  /* 0x00000000fffff984 */ /* 0x000fe20000000800 */
[----:B------:R2:W-:Y:S06]  /*4df0*/  MEMBAR.ALL.CTA ;  /* 0x0000000000007992 */ /* 0x0005ec0000008000 */
[----:B--2---:R-:W2:Y:S01]  /*4e00*/  FENCE.VIEW.ASYNC.S ;  /* 0x00000000000073c6 */ /* 0x004ea20000000000 */
[----:B------:R-:W1:Y:S08]  /*4e10*/  @!P1 LDC R14, c[0x0][0xb20] ;  /* 0x0002c800ff0e9b82 */ /* 0x000e700000000800 */
[----:B------:R-:W1:Y:S01]  /*4e20*/  @!P1 LDC R9, c[0x0][0xb0c] ;  /* 0x0002c300ff099b82 */ /* 0x000e620000000800 */
[----:B--2---:R2:W-:Y:S01]  /*4e30*/  SYNCS.ARRIVE.TRANS64.RED.A1T0 RZ, [R0+URZ], RZ ;  /* 0x000000ff00ff79a7 */ /* 0x0045e200081004ff */
[----:B---3--:R-:W-:Y:S04]  /*4e40*/  LOP3.LUT P4, RZ, R18, 0x1, RZ, 0xc0, !PT ;  /* 0x0000000112ff7812 */ /* 0x008fe8000788c0ff */
[----:B------:R-:W-:Y:S09]  /*4e50*/  P2R R73, PR, RZ, 0x10 ;  /* 0x00000010ff497803 */ /* 0x000ff20000000000 */
[----:B------:R-:W-:Y:S02]  /*4e60*/  @P4 MOV R31, R16 ;  /* 0x00000010001f4202 */ /* 0x000fe40000000f00 */
[----:B------:R-:W-:Y:S01]  /*4e70*/  @P4 LOP3.LUT R29, R17, 0xffff, RZ, 0xc0, !PT ;  /* 0x0000ffff111d4812 */ /* 0x000fe200078ec0ff */
[----:B--2-4-:R-:W-:Y:S06]  /*4e80*/  @!P0 BRA `(.L_x_85) ;  /* 0x0000000000a48947 */ /* 0x014fec0003800000 */
[----:B------:R-:W-:Y:S01]  /*4e90*/  IMAD.HI.U32 R36, R62, R25, RZ ;  /* 0x000000193e247227 */ /* 0x000fe200078e00ff */
[----:B------:R-:W-:Y:S02]  /*4ea0*/  ISETP.NE.AND P0, PT, R24, 0x1, PT ;  /* 0x000000011800780c */ /* 0x000fe40003f05270 */
[----:B------:R-:W-:Y:S01]  /*4eb0*/  ISETP.NE.AND P2, PT, R26, 0x1, PT ;  /* 0x000000011a00780c */ /* 0x000fe20003f45270 */
[-C--:B------:R-:W-:Y:S01]  /*4ec0*/  IMAD.HI.U32 R34, R63, R56.reuse, RZ ;  /* 0x000000383f227227 */ /* 0x080fe200078e00ff */
[----:B------:R-:W-:Y:S02]  /*4ed0*/  SHF.R.U32.HI R37, RZ, R61, R36 ;  /* 0x0000003dff257219 */ /* 0x000fe40000011624 */
[----:B------:R-:W-:Y:S01]  /*4ee0*/  ISETP.NE.AND P3, PT, R28, 0x1, PT ;  /* 0x000000011c00780c */ /* 0x000fe20003f65270 */
[----:B------:R-:W-:Y:S01]  /*4ef0*/  IMAD.HI.U32 R40, R29, R25, RZ ;  /* 0x000000191d287227 */ /* 0x000fe200078e00ff */
[----:B------:R-:W-:Y:S02]  /*4f00*/  SHF.R.U32.HI R34, RZ, R57, R34 ;  /* 0x00000039ff227219 */ /* 0x000fe40000011622 */
[----:B------:R-:W-:Y:S01]  /*4f10*/  SEL R3, R62, R37, !P0 ;  /* 0x000000253e037207 */ /* 0x000fe20004000000 */
[----:B------:R-:W-:Y:S01]  /*4f20*/  IMAD.HI.U32 R38, R31, R56, RZ ;  /* 0x000000381f267227 */ /* 0x000fe200078e00ff */
[----:B------:R-:W-:Y:S03]  /*4f30*/  SEL R7, R63, R34, !P3 ;  /* 0x000000223f077207 */ /* 0x000fe60005800000 */
[-C--:B------:R-:W-:Y:S01]  /*4f40*/  IMAD.HI.U32 R34, R3, R22.reuse, RZ ;  /* 0x0000001603227227 */ /* 0x080fe200078e00ff */
[----:B------:R-:W-:Y:S03]  /*4f50*/  SHF.R.U32.HI R38, RZ, R57, R38 ;  /* 0x00000039ff267219 */ /* 0x000fe60000011626 */
[----:B------:R-:W-:Y:S01]  /*4f60*/  IMAD.HI.U32 R36, R7, R22, RZ ;  /* 0x0000001607247227 */ /* 0x000fe200078e00ff */
[----:B------:R-:W-:Y:S02]  /*4f70*/  @P2 SHF.R.U32.HI R3, RZ, R23, R34 ;  /* 0x00000017ff032219 */ /* 0x000fe40000011622 */
[----:B------:R-:W-:Y:S02]  /*4f80*/  SHF.R.U32.HI R34, RZ, R61, R40 ;  /* 0x0000003dff227219 */ /* 0x000fe40000011628 */
[----:B------:R-:W-:Y:S01]  /*4f90*/  @P2 SHF.R.U32.HI R7, RZ, R23, R36 ;  /* 0x00000017ff072219 */ /* 0x000fe20000011624 */
[C---:B------:R-:W-:Y:S01]  /*4fa0*/  IMAD R2, R26.reuse, R3, RZ ;  /* 0x000000031a027224 */ /* 0x040fe200078e02ff */
[----:B------:R-:W-:Y:S02]  /*4fb0*/  SEL R5, R29, R34, !P0 ;  /* 0x000000221d057207 */ /* 0x000fe40004000000 */
[----:B------:R-:W-:Y:S01]  /*4fc0*/  SEL R3, R31, R38, !P3 ;  /* 0x000000261f037207 */ /* 0x000fe20005800000 */
[----:B------:R-:W-:Y:S01]  /*4fd0*/  IMAD R4, R26, R7, RZ ;  /* 0x000000071a047224 */ /* 0x000fe200078e02ff */
[C---:B------:R-:W-:Y:S01]  /*4fe0*/  ISETP.GE.AND P0, PT, R5.reuse, R2, PT ;  /* 0x000000020500720c */ /* 0x040fe20003f06270 */
[----:B------:R-:W-:Y:S03]  /*4ff0*/  IMAD.HI.U32 R6, R5, R22, RZ ;  /* 0x0000001605067227 */ /* 0x000fe600078e00ff */
[----:B------:R-:W-:Y:S01]  /*5000*/  ISETP.GE.OR P0, PT, R3, R4, P0 ;  /* 0x000000040300720c */ /* 0x000fe20000706670 */
[----:B------:R-:W-:Y:S01]  /*5010*/  IMAD.MOV R4, RZ, RZ, -R3 ;  /* 0x000000ffff047224 */ /* 0x000fe200078e0a03 */
[-C--:B------:R-:W-:Y:S03]  /*5020*/  SHF.R.U32.HI R6, RZ, R23.reuse, R6 ;  /* 0x00000017ff067219 */ /* 0x080fe60000011606 */
[----:B------:R-:W-:Y:S01]  /*5030*/  IMAD R31, R28, R4, R31 ;  /* 0x000000041c1f7224 */ /* 0x000fe200078e021f */
[----:B------:R-:W-:Y:S05]  /*5040*/  SEL R15, R5, R6, !P2 ;  /* 0x00000006050f7207 */ /* 0x000fea0005000000 */
[----:B------:R-:W-:Y:S02]  /*5050*/  IMAD.MOV R6, RZ, RZ, -R15 ;  /* 0x000000ffff067224 */ /* 0x000fe400078e0a0f */
[C---:B------:R-:W-:Y:S04]  /*5060*/  @!P0 IMAD.HI.U32 R2, R3.reuse, R22, RZ ;  /* 0x0000001603028227 */ /* 0x040fe800078e00ff */
[----:B------:R-:W-:Y:S01]  /*5070*/  IMAD R6, R26, R6, R5 ;  /* 0x000000061a067224 */ /* 0x000fe200078e0205 */
[----:B------:R-:W-:Y:S04]  /*5080*/  @!P0 SHF.R.U32.HI R2, RZ, R23, R2 ;  /* 0x00000017ff028219 */ /* 0x000fe80000011602 */
[----:B------:R-:W-:Y:S02]  /*5090*/  @!P0 SEL R0, R3, R2, !P2 ;  /* 0x0000000203008207 */ /* 0x000fe40005000000 */
[----:B------:R-:W-:Y:S02]  /*50a0*/  IADD3 R2, PT, PT, -R5, RZ, RZ ;  /* 0x000000ff05027210 */ /* 0x000fe40007ffe1ff */
[----:B------:R-:W-:Y:S01]  /*50b0*/  @!P0 IADD3 R8, PT, PT, R15, -R0, RZ ;  /* 0x800000000f088210 */ /* 0x000fe20007ffe0ff */
[----:B------:R-:W-:Y:S02]  /*50c0*/  @!P0 IMAD R0, R7, R6, R0 ;  /* 0x0000000607008224 */ /* 0x000fe400078e0200 */
[----:B------:R-:W-:Y:S02]  /*50d0*/  IMAD R29, R24, R2, R29 ;  /* 0x00000002181d7224 */ /* 0x000fe400078e021d */
[----:B------:R-:W-:Y:S02]  /*50e0*/  @!P0 IMAD R5, R8, R26, R3 ;  /* 0x0000001a08058224 */ /* 0x000fe400078e0203 */
[----:B------:R-:W-:Y:S04]  /*50f0*/  @!P0 IMAD.MOV.U32 R3, RZ, RZ, R0 ;  /* 0x000000ffff038224 */ /* 0x000fe800078e0000 */
[----:B------:R-:W-:Y:S02]  /*5100*/  IMAD R31, R3, R28, R31 ;  /* 0x0000001c031f7224 */ /* 0x000fe400078e021f */
[----:B------:R-:W-:Y:S07]  /*5110*/  IMAD R29, R5, R24, R29 ;  /* 0x00000018051d7224 */ /* 0x000fee00078e021d */
.L_x_85:
[----:B-1----:R-:W-:Y:S01]  /*5120*/  @!P1 ISETP.NE.AND P0, PT, R10, 0x1, PT ;  /* 0x000000010a00980c */ /* 0x002fe20003f05270 */
[----:B------:R-:W-:Y:S01]  /*5130*/  @!P1 IMAD.HI.U32 R3, R29, R11, RZ ;  /* 0x0000000b1d039227 */ /* 0x000fe200078e00ff */
[----:B------:R-:W-:Y:S01]  /*5140*/  R2UR UR42, R21 ;  /* 0x00000000152a72ca */ /* 0x000fe200000e0000 */
[----:B------:R-:W-:Y:S01]  /*5150*/  BSSY.RECONVERGENT B6, `(.L_x_86) ;  /* 0x0000031000067945 */ /* 0x000fe20003800200 */
[----:B------:R-:W-:Y:S01]  /*5160*/  R2UR UR41, R20 ;  /* 0x00000000142972ca */ /* 0x000fe200000e0000 */
[----:B------:R-:W-:Y:S01]  /*5170*/  @!P1 IMAD.HI.U32 R0, R31, R12, RZ ;  /* 0x0000000c1f009227 */ /* 0x000fe200078e00ff */
[----:B------:R-:W-:Y:S02]  /*5180*/  @!P1 SHF.R.U32.HI R2, RZ, R14, R3 ;  /* 0x0000000eff029219 */ /* 0x000fe40000011603 */
[----:B------:R-:W-:Y:S01]  /*5190*/  @!P1 ISETP.NE.AND P2, PT, R9, 0x1, PT ;  /* 0x000000010900980c */ /* 0x000fe20003f45270 */
[----:B------:R-:W-:Y:S01]  /*51a0*/  VIADD R75, R75, 0x1 ;  /* 0x000000014b4b7836 */ /* 0x000fe20000000000 */
[----:B------:R-:W-:Y:S02]  /*51b0*/  @!P1 SEL R2, R29, R2, !P0 ;  /* 0x000000021d029207 */ /* 0x000fe40004000000 */
[----:B------:R-:W-:Y:S02]  /*51c0*/  @!P1 SHF.R.U32.HI R0, RZ, R13, R0 ;  /* 0x0000000dff009219 */ /* 0x000fe40000011600 */
[----:B------:R-:W-:Y:S01]  /*51d0*/  LOP3.LUT P0, RZ, R66, 0x1b0, RZ, 0xc0, !PT ;  /* 0x000001b042ff7812 */ /* 0x000fe2000780c0ff */
[----:B------:R-:W-:Y:S01]  /*51e0*/  USHF.L.U32 UR42, UR42, 0x6, URZ ;  /* 0x000000062a2a7899 */ /* 0x000fe200080006ff */
[----:B------:R-:W-:Y:S01]  /*51f0*/  @!P1 SEL R3, R31, R0, !P2 ;  /* 0x000000001f039207 */ /* 0x000fe20005000000 */
[----:B------:R-:W-:Y:S01]  /*5200*/  USHF.L.U32 UR41, UR41, 0x7, URZ ;  /* 0x0000000729297899 */ /* 0x000fe200080006ff */
[----:B------:R-:W-:Y:S03]  /*5210*/  @P4 SHF.R.U32.HI R67, RZ, 0x10, R17 ;  /* 0x00000010ff434819 */ /* 0x000fe60000011611 */
[----:B------:R-:W-:Y:S02]  /*5220*/  @!P1 IMAD.IADD R0, R2, 0x1, -R3 ;  /* 0x0000000102009824 */ /* 0x000fe400078e0a03 */
[----:B------:R-:W-:Y:S02]  /*5230*/  @!P1 IMAD.IADD R2, R3, 0x1, -R2 ;  /* 0x0000000103029824 */ /* 0x000fe400078e0a02 */
[----:B------:R-:W-:Y:S02]  /*5240*/  @!P1 IMAD R31, R0, R9, R31 ;  /* 0x00000009001f9224 */ /* 0x000fe400078e021f */
[----:B------:R-:W-:Y:S01]  /*5250*/  @!P1 IMAD R29, R2, R10, R29 ;  /* 0x0000000a021d9224 */ /* 0x000fe200078e021d */
[----:B------:R-:W-:Y:S06]  /*5260*/  @!P0 BRA `(.L_x_87) ;  /* 0x00000000007c8947 */ /* 0x000fec0003800000 */
[----:B------:R-:W1:Y:S01]  /*5270*/  LDCU.64 UR8, c[0x4][0x80] ;  /* 0x01001000ff0877ac */ /* 0x000e620008000a00 */
[----:B------:R-:W-:Y:S01]  /*5280*/  MOV R2, 0x0 ;  /* 0x0000000000027802 */ /* 0x000fe20000000f00 */
[----:B------:R-:W-:Y:S02]  /*5290*/  HFMA2 R12, -RZ, RZ, 0, 5.9604644775390625e-08 ;  /* 0x00000001ff0c7431 */ /* 0x000fe400000001ff */
[----:B------:R-:W-:Y:S01]  /*52a0*/  IMAD.MOV.U32 R8, RZ, RZ, 0x70 ;  /* 0x00000070ff087424 */ /* 0x000fe200078e00ff */
[----:B------:R2:W3:Y:S01]  /*52b0*/  LDC.64 R14, c[0x4][R2] ;  /* 0x01000000020e7b82 */ /* 0x0004e20000000a00 */
[----:B------:R-:W4:Y:S01]  /*52c0*/  LDCU.64 UR6, c[0x4][0x88] ;  /* 0x01001100ff0677ac */ /* 0x000f220008000a00 */
[----:B------:R-:W-:Y:S01]  /*52d0*/  IMAD.MOV.U32 R13, RZ, RZ, RZ ;  /* 0x000000ffff0d7224 */ /* 0x000fe200078e00ff */
[----:B------:R-:W2:Y:S01]  /*52e0*/  LDCU.64 UR4, c[0x4][0x8] ;  /* 0x01000100ff0477ac */ /* 0x000ea20008000a00 */
[----:B-1----:R-:W-:Y:S01]  /*52f0*/  MOV R5, UR9 ;  /* 0x0000000900057c02 */ /* 0x002fe20008000f00 */
[----:B------:R-:W-:Y:S01]  /*5300*/  IMAD.U32 R4, RZ, RZ, UR8 ;  /* 0x00000008ff047e24 */ /* 0x000fe2000f8e00ff */
[----:B----4-:R-:W-:Y:S01]  /*5310*/  MOV R7, UR7 ;  /* 0x0000000700077c02 */ /* 0x010fe20008000f00 */
[----:B------:R-:W-:Y:S01]  /*5320*/  IMAD.U32 R6, RZ, RZ, UR6 ;  /* 0x00000006ff067e24 */ /* 0x000fe2000f8e00ff */
[----:B--2---:R-:W-:Y:S01]  /*5330*/  MOV R11, UR5 ;  /* 0x00000005000b7c02 */ /* 0x004fe20008000f00 */
[----:B------:R-:W-:Y:S02]  /*5340*/  IMAD.U32 R10, RZ, RZ, UR4 ;  /* 0x00000004ff0a7e24 */ /* 0x000fe4000f8e00ff */
[----:B------:R-:W-:Y:S07]  /*5350*/  LEPC R20, `(.L_x_88) ;  /* 0x000000001014794e */ /* 0x000fee0000000000 */
[----:B---3-5:R-:W-:Y:S05]  /*5360*/  CALL.ABS.NOINC R14 ;  /* 0x000000000e007343 */ /* 0x028fea0003c00000 */
.L_x_88:
[----:B------:R-:W1:Y:S01]  /*5370*/  LDCU.64 UR8, c[0x4][0x80] ;  /* 0x01001000ff0877ac */ /* 0x000e620008000a00 */
[----:B------:R-:W2:Y:S01]  /*5380*/  LDC.64 R2, c[0x4][R2] ;  /* 0x0100000002027b82 */ /* 0x000ea20000000a00 */
[----:B------:R-:W-:Y:S02]  /*5390*/  HFMA2 R12, -RZ, RZ, 0, 5.9604644775390625e-08 ;  /* 0x00000001ff0c7431 */ /* 0x000fe400000001ff */
[----:B------:R-:W-:Y:S02]  /*53a0*/  IMAD.MOV.U32 R8, RZ, RZ, 0x70 ;  /* 0x00000070ff087424 */ /* 0x000fe400078e00ff */
[----:B------:R-:W-:Y:S01]  /*53b0*/  IMAD.MOV.U32 R13, RZ, RZ, RZ ;  /* 0x000000ffff0d7224 */ /* 0x000fe200078e00ff */
[----:B------:R-:W3:Y:S01]  /*53c0*/  LDCU.64 UR6, c[0x4][0x88] ;  /* 0x01001100ff0677ac */ /* 0x000ee20008000a00 */
[----:B------:R-:W4:Y:S01]  /*53d0*/  LDCU.64 UR4, c[0x4][0x8] ;  /* 0x01000100ff0477ac */ /* 0x000f220008000a00 */
[----:B-1----:R-:W-:Y:S02]  /*53e0*/  MOV R4, UR8 ;  /* 0x0000000800047c02 */ /* 0x002fe40008000f00 */
[----:B------:R-:W-:Y:S02]  /*53f0*/  MOV R5, UR9 ;  /* 0x0000000900057c02 */ /* 0x000fe40008000f00 */
[----:B---3--:R-:W-:Y:S01]  /*5400*/  MOV R7, UR7 ;  /* 0x0000000700077c02 */ /* 0x008fe20008000f00 */
[----:B------:R-:W-:Y:S01]  /*5410*/  IMAD.U32 R6, RZ, RZ, UR6 ;  /* 0x00000006ff067e24 */ /* 0x000fe2000f8e00ff */
[----:B----4-:R-:W-:Y:S01]  /*5420*/  MOV R11, UR5 ;  /* 0x00000005000b7c02 */ /* 0x010fe20008000f00 */
[----:B------:R-:W-:Y:S02]  /*5430*/  IMAD.U32 R10, RZ, RZ, UR4 ;  /* 0x00000004ff0a7e24 */ /* 0x000fe4000f8e00ff */
[----:B------:R-:W-:Y:S07]  /*5440*/  LEPC R20, `(.L_x_87) ;  /* 0x000000001014794e */ /* 0x000fee0000000000 */
[----:B--2---:R-:W-:Y:S05]  /*5450*/  CALL.ABS.NOINC R2 ;  /* 0x0000000002007343 */ /* 0x004fea0003c00000 */
.L_x_87:
[----:B------:R-:W-:Y:S05]  /*5460*/  BSYNC.RECONVERGENT B6 ;  /* 0x0000000000067941 */ /* 0x000fea0003800200 */
.L_x_86:
[----:B------:R-:W-:Y:S01]  /*5470*/  ISETP.NE.U32.AND P4, PT, R54, RZ, PT ;  /* 0x000000ff3600720c */ /* 0x000fe20003f85070 */
[----:B------:R-:W-:Y:S01]  /*5480*/  UISETP.NE.AND UP2, UPT, UR50, URZ, UPT ;  /* 0x000000ff3200728c */ /* 0x000fe2000bf45270 */
[----:B------:R-:W-:Y:S01]  /*5490*/  ISETP.NE.U32.AND P2, PT, RZ, UR38, PT ;  /* 0x00000026ff007c0c */ /* 0x000fe2000bf45070 */
[----:B------:R-:W-:Y:S01]  /*54a0*/  UISETP.NE.U32.AND UP1, UPT, UR44, URZ, UPT ;  /* 0x000000ff2c00728c */ /* 0x000fe2000bf25070 */
[----:B------:R-:W-:Y:S01]  /*54b0*/  ISETP.NE.AND.EX P4, PT, R55, RZ, PT, P4 ;  /* 0x000000ff3700720c */ /* 0x000fe20003f85340 */
[----:B------:R-:W-:Y:S01]  /*54c0*/  UPLOP3.LUT UP0, UPT, UPT, UPT, UPT, 0x40, 0x4 ;  /* 0x000000000004789c */ /* 0x000fe20003f0e870 */
[----:B------:R-:W-:Y:S01]  /*54d0*/  ISETP.NE.AND.EX P2, PT, RZ, UR39, PT, P2 ;  /* 0x00000027ff007c0c */ /* 0x000fe2000bf45320 */
[----:B------:R-:W-:Y:S01]  /*54e0*/  UISETP.NE.AND.EX UP1, UPT, UR45, URZ, UPT, UP1 ;  /* 0x000000ff2d00728c */ /* 0x000fe2000bf25310 */
[----:B------:R-:W-:Y:S04]  /*54f0*/  PLOP3.LUT P1, PT, PT, PT, UP2, 0x80, 0x8 ;  /* 0x000000000008781c */ /* 0x000fe80003f2f028 */
[----:B------:R-:W-:Y:S06]  /*5500*/  @UP2 UPLOP3.LUT UP0, UPT, UPT, UPT, UP1, 0x80, 0x8 ;  /* 0x000000000008289c */ /* 0x000fec0003f0f010 */
[----:B------:R-:W-:Y:S01]  /*5510*/  PLOP3.LUT P0, PT, PT, PT, UP0, 0x80, 0x8 ;  /* 0x000000000008781c */ /* 0x000fe20003f0f008 */
[----:B------:R-:W-:Y:S01]  /*5520*/  @!UPT UIADD3 URZ, UPT, UPT, URZ, URZ, URZ ;  /* 0x000000fffffff290 */ /* 0x000fe2000fffe0ff */
[----:B------:R-:W-:Y:S11]  /*5530*/  BRA.U !UP1, `(.L_x_89) ;  /* 0x0000000109387547 */ /* 0x000ff6000b800000 */
[----:B------:R-:W-:Y:S01]  /*5540*/  UISETP.NE.U32.AND UP0, UPT, UR38, URZ, UPT ;  /* 0x000000ff2600728c */ /* 0x000fe2000bf05070 */
[----:B------:R-:W-:Y:S02]  /*5550*/  HFMA2 R0, -RZ, RZ, 0, 5.9604644775390625e-08 ;  /* 0x00000001ff007431 */ /* 0x000fe400000001ff */
[----:B------:R-:W-:Y:S01]  /*5560*/  IMAD.MOV.U32 R59, RZ, RZ, 0x1 ;  /* 0x00000001ff3b7424 */ /* 0x000fe200078e00ff */
[----:B------:R-:W-:Y:S06]  /*5570*/  UISETP.NE.AND.EX UP0, UPT, UR39, URZ, UPT, UP0 ;  /* 0x000000ff2700728c */ /* 0x000fec000bf05300 */
[----:B------:R-:W-:Y:S05]  /*5580*/  PLOP3.LUT P3, PT, PT, PT, UP0, 0x80, 0x8 ;  /* 0x000000000008781c */ /* 0x000fea0003f6f008 */
[----:B------:R-:W1:Y:S01]  /*5590*/  @UP0 LDCU.64 UR6, c[0x0][0x888] ;  /* 0x00011100ff0607ac */ /* 0x000e620008000a00 */
[----:B------:R-:W-:Y:S07]  /*55a0*/  @UP0 UIMAD UR4, UR36, UR44, URZ ;  /* 0x0000002c240402a4 */ /* 0x000fee000f8e02ff */
[----:B------:R-:W-:Y:S01]  /*55b0*/  @!P3 PRMT R59, R0, 0x7610, R59 ;  /* 0x00007610003bb816 */ /* 0x000fe2000000003b */
[----:B-1----:R-:W-:Y:S03]  /*55c0*/  @UP0 UIMAD.WIDE UR6, UR4, 0x4, UR6 ;  /* 0x00000004040608a5 */ /* 0x002fe6000f8e0206 */
[----:B------:R-:W1:Y:S03]  /*55d0*/  @!UP0 LDCU UR4, c[0x0][0x880] ;  /* 0x00011000ff0487ac */ /* 0x000e660008000800 */
[----:B------:R-:W-:Y:S01]  /*55e0*/  IMAD.U32 R2, RZ, RZ, UR6 ;  /* 0x00000006ff027e24 */ /* 0x000fe2000f8e00ff */
[----:B------:R-:W-:Y:S05]  /*55f0*/  MOV R3, UR7 ;  /* 0x0000000700037c02 */ /* 0x000fea0008000f00 */
[----:B-----5:R2:W5:Y:S02]  /*5600*/  @P3 LDG.E R35, desc[UR46][R2.64] ;  /* 0x0000002e02233981 */ /* 0x020564000c1e1900 */
[----:B-12---:R-:W-:Y:S02]  /*5610*/  @!P3 IMAD.U32 R35, RZ, RZ, UR4 ;  /* 0x00000004ff23be24 */ /* 0x006fe4000f8e00ff */
.L_x_89:
[----:B------:R-:W-:Y:S05]  /*5620*/  @!P4 BRA `(.L_x_90) ;  /* 0x000000000020c947 */ /* 0x000fea0003800000 */
[----:B------:R-:W-:Y:S04]  /*5630*/  ISETP.NE.U32.AND P3, PT, R52, RZ, PT ;  /* 0x000000ff3400720c */ /* 0x000fe80003f65070 */
[----:B------:R-:W-:Y:S11]  /*5640*/  ISETP.NE.AND.EX P3, PT, R53, RZ, PT, P3 ;  /* 0x000000ff3500720c */ /* 0x000ff60003f65330 */
[----:B------:R-:W-:Y:S02]  /*5650*/  @!UPT UIADD3 URZ, UPT, UPT, URZ, URZ, URZ ;  /* 0x000000fffffff290 */ /* 0x000fe4000fffe0ff */
[----:B------:R-:W1:Y:S01]  /*5660*/  @P3 LDC.64 R2, c[0x0][0x8a8] ;  /* 0x00022a00ff023b82 */ /* 0x000e620000000a00 */
[----:B------:R-:W-:Y:S04]  /*5670*/  @P3 IMAD R0, R54, UR36, RZ ;  /* 0x0000002436003c24 */ /* 0x000fe8000f8e02ff */
[----:B-1----:R-:W-:Y:S05]  /*5680*/  @P3 IMAD.WIDE R2, R0, 0x4, R2 ;  /* 0x0000000400023825 */ /* 0x002fea00078e0202 */
[----:B-----5:R1:W5:Y:S02]  /*5690*/  @P3 LDG.E R33, desc[UR46][R2.64] ;  /* 0x0000002e02213981 */ /* 0x020364000c1e1900 */
[----:B-1----:R-:W2:Y:S02]  /*56a0*/  @!P3 LDC R33, c[0x0][0x8a0] ;  /* 0x00022800ff21bb82 */ /* 0x002ea40000000800 */
.L_x_90:
[----:B-----5:R-:W-:Y:S01]  /*56b0*/  FSETP.NEU.AND P3, PT, R35, RZ, PT ;  /* 0x000000ff2300720b */ /* 0x020fe20003f6d000 */
[----:B------:R-:W-:Y:S01]  /*56c0*/  IMAD.SHL.U32 R80, R64, 0x2, RZ ;  /* 0x0000000240507824 */ /* 0x000fe200078e00ff */
[----:B------:R-:W-:Y:S01]  /*56d0*/  SEL R7, RZ, 0xffffffff, P2 ;  /* 0xffffffffff077807 */ /* 0x000fe20001000000 */
[----:B------:R-:W-:Y:S01]  /*56e0*/  BSSY B1, `(.L_x_91) ;  /* 0x0000036000017945 */ /* 0x000fe20003800000 */
[----:B------:R-:W-:Y:S01]  /*56f0*/  @P1 LOP3.LUT P2, RZ, R59, 0xff, RZ, 0xc0, !PT ;  /* 0x000000ff3bff1812 */ /* 0x000fe2000784c0ff */
[----:B------:R-:W-:Y:S01]  /*5700*/  VIADD R78, R80, UR48 ;  /* 0x00000030504e7c36 */ /* 0x000fe20008000000 */
[----:B------:R-:W-:Y:S01]  /*5710*/  @P1 SEL R2, RZ, 0xffffffff, P3 ;  /* 0xffffffffff021807 */ /* 0x000fe20001800000 */
[----:B------:R-:W-:Y:S01]  /*5720*/  IMAD.MOV.U32 R81, RZ, RZ, 0x1 ;  /* 0x00000001ff517424 */ /* 0x000fe200078e00ff */
[----:B------:R-:W-:Y:S01]  /*5730*/  LOP3.LUT R70, R70, 0x1, RZ, 0x3c, !PT ;  /* 0x0000000146467812 */ /* 0x000fe200078e3cff */
[----:B------:R-:W-:Y:S01]  /*5740*/  IMAD.MOV.U32 R39, RZ, RZ, RZ ;  /* 0x000000ffff277224 */ /* 0x000fe200078e00ff */
[----:B------:R-:W-:Y:S02]  /*5750*/  @P0 SEL R2, R7, R2, !P2 ;  /* 0x0000000207020207 */ /* 0x000fe40005000000 */
[----:B------:R-:W-:Y:S02]  /*5760*/  CS2R R50, SRZ ;  /* 0x0000000000327805 */ /* 0x000fe4000001ff00 */
[----:B------:R-:W-:Y:S02]  /*5770*/  LEA R79, R30, UR48, 0x3 ;  /* 0x000000301e4f7c11 */ /* 0x000fe4000f8e18ff */
[----:B------:R-:W-:Y:S02]  /*5780*/  CS2R R48, SRZ ;  /* 0x0000000000307805 */ /* 0x000fe4000001ff00 */
[----:B------:R-:W-:Y:S02]  /*5790*/  @P1 LOP3.LUT R2, R2, 0x1, RZ, 0xc0, !PT ;  /* 0x0000000102021812 */ /* 0x000fe400078ec0ff */
[----:B------:R-:W-:Y:S02]  /*57a0*/  CS2R R42, SRZ ;  /* 0x00000000002a7805 */ /* 0x000fe4000001ff00 */
[----:B------:R-:W-:Y:S02]  /*57b0*/  SHF.L.U32 R0, R69, 0x1f, RZ ;  /* 0x0000001f45007819 */ /* 0x000fe400000006ff */
[----:B------:R-:W-:Y:S02]  /*57c0*/  CS2R R40, SRZ ;  /* 0x0000000000287805 */ /* 0x000fe4000001ff00 */
[----:B------:R-:W-:Y:S01]  /*57d0*/  ISETP.NE.U32.OR P5, PT, R2, 0x1, !P1 ;  /* 0x000000010200780c */ /* 0x000fe20004fa5470 */
[----:B------:R-:W-:Y:S01]  /*57e0*/  IMAD.IADD R77, R71, 0x1, R78 ;  /* 0x00000001474d7824 */ /* 0x000fe200078e024e */
[----:B------:R-:W-:Y:S02]  /*57f0*/  PLOP3.LUT P2, PT, PT, PT, UP1, 0x80, 0x8 ;  /* 0x000000000008781c */ /* 0x000fe40003f4f018 */
[----:B------:R-:W-:Y:S02]  /*5800*/  LEA.HI R5, R30, R30, RZ, 0x1 ;  /* 0x0000001e1e057211 */ /* 0x000fe400078f08ff */
[----:B------:R-:W-:Y:S02]  /*5810*/  LOP3.LUT P4, R74, R59, 0xff, RZ, 0xc0, !PT ;  /* 0x000000ff3b4a7812 */ /* 0x000fe4000788c0ff */
[----:B------:R-:W-:Y:S01]  /*5820*/  SEL R2, RZ, 0xffffffff, P3 ;  /* 0xffffffffff027807 */ /* 0x000fe20001800000 */
[C---:B------:R-:W-:Y:S01]  /*5830*/  IMAD.SHL.U32 R3, R5.reuse, 0x40, RZ ;  /* 0x0000004005037824 */ /* 0x040fe200078e00ff */
[----:B------:R-:W-:Y:S02]  /*5840*/  LOP3.LUT R5, R5, 0xffe, RZ, 0xc0, !PT ;  /* 0x00000ffe05057812 */ /* 0x000fe400078ec0ff */
[----:B------:R-:W-:Y:S02]  /*5850*/  P2R R76, PR, RZ, 0x20 ;  /* 0x00000020ff4c7803 */ /* 0x000fe40000000000 */
[----:B------:R-:W-:Y:S01]  /*5860*/  @P5 SHF.L.U32 R4, R70, 0x1f, RZ ;  /* 0x0000001f46045819 */ /* 0x000fe200000006ff */
[----:B------:R-:W-:Y:S01]  /*5870*/  IMAD.IADD R34, R30, 0x1, -R5 ;  /* 0x000000011e227824 */ /* 0x000fe200078e0a05 */
[----:B------:R-:W-:Y:S02]  /*5880*/  @P2 SEL R2, R7, R2, !P4 ;  /* 0x0000000207022207 */ /* 0x000fe40006000000 */
[----:B------:R-:W1:Y:S01]  /*5890*/  @P5 SYNCS.PHASECHK.TRANS64.TRYWAIT P1, [UR48+0x50], R4 ;  /* 0x00005004ff0055a7 */ /* 0x000e620008021130 */
[----:B------:R-:W-:Y:S02]  /*58a0*/  LOP3.LUT R3, R3, 0xffffff80, RZ, 0xc0, !PT ;  /* 0xffffff8003037812 */ /* 0x000fe400078ec0ff */
[----:B------:R-:W-:Y:S03]  /*58b0*/  LOP3.LUT R2, R2, 0x1, RZ, 0xc0, !PT ;  /* 0x0000000102027812 */ /* 0x000fe600078ec0ff */
[----:B------:R-:W-:Y:S01]  /*58c0*/  IMAD.IADD R3, R32, 0x1, R3 ;  /* 0x0000000120037824 */ /* 0x000fe200078e0203 */
[----:B------:R-:W-:Y:S03]  /*58d0*/  ISETP.NE.U32.AND P2, PT, R2, 0x1, PT ;  /* 0x000000010200780c */ /* 0x000fe60003f45070 */
[----:B------:R-:W-:Y:S01]  /*58e0*/  IMAD R34, R34, 0x100000, R3 ;  /* 0x0010000022227824 */ /* 0x000fe200078e0203 */
[----:B------:R-:W-:Y:S01]  /*58f0*/  P2R R82, PR, RZ, 0x4 ;  /* 0x00000004ff527803 */ /* 0x000fe20000000000 */
[----:B------:R3:W4:Y:S01]  /*5900*/  SYNCS.PHASECHK.TRANS64.TRYWAIT P0, [R79+URZ+0xc0], R0 ;  /* 0x0000c0004f0075a7 */ /* 0x00072200080011ff */
[----:B-1----:R-:W-:Y:S01]  /*5910*/  @P5 SEL R81, RZ, 0x1, !P1 ;  /* 0x00000001ff515807 */ /* 0x002fe20004800000 */
[----:B---3--:R-:W-:Y:S06]  /*5920*/  @!P5 BRA `(.L_x_92) ;  /* 0x000000000044d947 */ /* 0x008fec0003800000 */
[----:B------:R-:W-:Y:S01]  /*5930*/  IMAD.MOV.U32 R50, RZ, RZ, RZ ;  /* 0x000000ffff327224 */ /* 0x000fe200078e00ff */
[----:B------:R-:W-:Y:S01]  /*5940*/  ISETP.NE.AND P1, PT, R81, RZ, PT ;  /* 0x000000ff5100720c */ /* 0x000fe20003f25270 */
[----:B------:R-:W-:Y:S01]  /*5950*/  BSSY B0, `(.L_x_93) ;  /* 0x0000008000007945 */ /* 0x000fe20003800000 */
[----:B------:R-:W-:Y:S02]  /*5960*/  CS2R R42, SRZ ;  /* 0x00000000002a7805 */ /* 0x000fe4000001ff00 */
[----:B------:R-:W-:Y:S02]  /*5970*/  CS2R R40, SRZ ;  /* 0x0000000000287805 */ /* 0x000fe4000001ff00 */
[----:B------:R-:W-:Y:S07]  /*5980*/  CS2R R48, SRZ ;  /* 0x0000000000307805 */ /* 0x000fee000001ff00 */
[----:B------:R-:W-:Y:S05]  /*5990*/  @P1 BRA `(.L_x_94) ;  /* 0x00000000000c1947 */ /* 0x000fea0003800000 */
[----:B------:R-:W-:Y:S04]  /*59a0*/  SHF.L.U32 R3, R70, 0x1f, RZ ;  /* 0x0000001f46037819 */ /* 0x000fe800000006ff */
[----:B------:R-:W1:Y:S02]  /*59b0*/  SYNCS.PHASECHK.TRANS64.TRYWAIT P1, [UR48+0x50], R3 ;  /* 0x00005003ff0075a7 */ /* 0x000e640008021130 */
[----:B-1----:R-:W-:Y:S05]  /*59c0*/  @!P1 BRA `(.L_x_95) ;  /* 0x0000002c00b49947 */ /* 0x002fea0003800000 */
.L_x_94:
[----:B------:R-:W-:Y:S05]  /*59d0*/  BSYNC B0 ;  /* 0x0000000000007941 */ /* 0x000fea0003800000 */
.L_x_93:
[----:B------:R-:W-:Y:S01]  /*59e0*/  ISETP.NE.AND P1, PT, R82, RZ, PT ;  /* 0x000000ff5200720c */ /* 0x000fe20003f25270 */
[----:B------:R-:W-:Y:S11]  /*59f0*/  HFMA2 R39, -RZ, RZ, 0, 5.9604644775390625e-08 ;  /* 0x00000001ff277431 */ /* 0x000ff600000001ff */
[----:B------:R-:W-:Y:S01]  /*5a00*/  @!UPT UIADD3 URZ, UPT, UPT, URZ, URZ, URZ ;  /* 0x000000fffffff290 */ /* 0x000fe2000fffe0ff */
[----:B------:R-:W-:Y:S05]  /*5a10*/  @P1 WARPSYNC.ALL ;  /* 0x0000000000001948 */ /* 0x000fea0003800000 */
[----:B------:R3:W1:Y:S04]  /*5a20*/  @P1 LDSM.16.M88.4 R40, [R80+UR48+0x200] ;  /* 0x000200305028183b */ /* 0x0006680008000200 */
[----:B------:R3:W1:Y:S02]  /*5a30*/  @P1 LDSM.16.M88.4 R48, [R77+0x200] ;  /* 0x000200004d30183b */ /* 0x0006640000000200 */
.L_x_92:
[----:B------:R-:W-:Y:S05]  /*5a40*/  BSYNC B1 ;  /* 0x0000000000017941 */ /* 0x000fea0003800000 */
.L_x_91:
[----:B-1----:R-:W-:Y:S04]  /*5a50*/  SHF.R.U32.HI R2, RZ, 0x15, R34 ;  /* 0x00000015ff027819 */ /* 0x002fe80000011622 */
[----:B------:R-:W-:Y:S01]  /*5a60*/  LOP3.LUT P1, RZ, R2, 0x3, R65, 0x48, !PT ;  /* 0x0000000302ff7812 */ /* 0x000fe20007824841 */
[----:B------:R-:W-:Y:S01]  /*5a70*/  @!UPT UIADD3 URZ, UPT, UPT, URZ, URZ, URZ ;  /* 0x000000fffffff290 */ /* 0x000fe2000fffe0ff */
[----:B----4-:R-:W-:Y:S11]  /*5a80*/  @P0 BRA `(.L_x_96) ;  /* 0x0000000000080947 */ /* 0x010ff60003800000 */
[----:B------:R-:W1:Y:S02]  /*5a90*/  SYNCS.PHASECHK.TRANS64.TRYWAIT P0, [R79+URZ+0xc0], R0 ;  /* 0x0000c0004f0075a7 */ /* 0x000e6400080011ff */
[----:B-1----:R-:W-:Y:S05]  /*5aa0*/  @!P0 BRA `(.L_x_97) ;  /* 0x0000002c00948947 */ /* 0x002fea0003800000 */
.L_x_96:
[----:B------:R-:W-:Y:S05]  /*5ab0*/  @!P1 BRA `(.L_x_98) ;  /* 0x0000000000409947 */ /* 0x000fea0003800000 */
[----:B------:R-:W4:Y:S01]  /*5ac0*/  LDCU.64 UR8, c[0x4][0x70] ;  /* 0x01000e00ff0877ac */ /* 0x000f220008000a00 */
[----:B------:R-:W-:Y:S01]  /*5ad0*/  MOV R3, 0x0 ;  /* 0x0000000000037802 */ /* 0x000fe20000000f00 */
[----:B------:R-:W-:Y:S02]  /*5ae0*/  HFMA2 R12, -RZ, RZ, 0, 5.9604644775390625e-08 ;  /* 0x00000001ff0c7431 */ /* 0x000fe400000001ff */
[----:B------:R-:W-:Y:S02]  /*5af0*/  IMAD.MOV.U32 R8, RZ, RZ, 0x192 ;  /* 0x00000192ff087424 */ /* 0x000fe400078e00ff */
[----:B------:R-:W-:Y:S01]  /*5b00*/  IMAD.MOV.U32 R13, RZ, RZ, RZ ;  /* 0x000000ffff0d7224 */ /* 0x000fe200078e00ff */
[----:B------:R-:W5:Y:S01]  /*5b10*/  LDCU.64 UR6, c[0x4][0x78] ;  /* 0x01000f00ff0677ac */ /* 0x000f620008000a00 */
[----:B------:R-:W1:Y:S01]  /*5b20*/  LDC.64 R2, c[0x4][R3] ;  /* 0x0100000003027b82 */ /* 0x000e620000000a00 */
[----:B------:R-:W2:Y:S01]  /*5b30*/  LDCU.64 UR4, c[0x4][0x10] ;  /* 0x01000200ff0477ac */ /* 0x000ea20008000a00 */
[----:B----4-:R-:W-:Y:S01]  /*5b40*/  MOV R5, UR9 ;  /* 0x0000000900057c02 */ /* 0x010fe20008000f00 */
[----:B------:R-:W-:Y:S01]  /*5b50*/  IMAD.U32 R4, RZ, RZ, UR8 ;  /* 0x00000008ff047e24 */ /* 0x000fe2000f8e00ff */
[----:B-----5:R-:W-:Y:S01]  /*5b60*/  MOV R7, UR7 ;  /* 0x0000000700077c02 */ /* 0x020fe20008000f00 */
[----:B------:R-:W-:Y:S01]  /*5b70*/  IMAD.U32 R6, RZ, RZ, UR6 ;  /* 0x00000006ff067e24 */ /* 0x000fe2000f8e00ff */
[----:B--2---:R-:W-:Y:S01]  /*5b80*/  MOV R11, UR5 ;  /* 0x00000005000b7c02 */ /* 0x004fe20008000f00 */
[----:B------:R-:W-:Y:S02]  /*5b90*/  IMAD.U32 R10, RZ, RZ, UR4 ;  /* 0x00000004ff0a7e24 */ /* 0x000fe4000f8e00ff */
[----:B------:R-:W-:Y:S07]  /*5ba0*/  LEPC R20, `(.L_x_98) ;  /* 0x000000001014794e */ /* 0x000fee0000000000 */
[----:B-1-3--:R-:W-:Y:S05]  /*5bb0*/  CALL.ABS.NOINC R2 ;  /* 0x0000000002007343 */ /* 0x00afea0003c00000 */
.L_x_98:
[----:B------:R-:W-:Y:S01]  /*5bc0*/  SHF.L.U32 R20, R40, 0x10, RZ ;  /* 0x0000001028147819 */ /* 0x000fe200000006ff */
[----:B------:R-:W-:Y:S05]  /*5bd0*/  WARPSYNC.ALL ;  /* 0x0000000000007948 */ /* 0x000fea0003800000 */
[----:B------:R-:W-:Y:S01]  /*5be0*/  R2UR UR4, R34 ;  /* 0x00000000220472ca */ /* 0x000fe200000e0000 */
[----:B------:R-:W-:Y:S01]  /*5bf0*/  BSSY.RECONVERGENT B0, `(.L_x_99) ;  /* 0x000004e000007945 */ /* 0x000fe20003800200 */
[----:B------:R-:W-:Y:S02]  /*5c00*/  LOP3.LUT R21, R40, 0xffff0000, RZ, 0xc0, !PT ;  /* 0xffff000028157812 */ /* 0x000fe400078ec0ff */
[----:B------:R-:W-:Y:S02]  /*5c10*/  LOP3.LUT R36, R41, 0xffff0000, RZ, 0xc0, !PT ;  /* 0xffff000029247812 */ /* 0x000fe400078ec0ff */
[----:B------:R-:W-:Y:S02]  /*5c20*/  SHF.L.U32 R37, R43, 0x10, RZ ;  /* 0x000000102b257819 */ /* 0x000fe400000006ff */
[----:B------:R-:W-:Y:S02]  /*5c30*/  LOP3.LUT R38, R51, 0xffff0000, RZ, 0xc0, !PT ;  /* 0xffff000033267812 */ /* 0x000fe400078ec0ff */
[----:B------:R-:W-:Y:S03]  /*5c40*/  ISETP.NE.AND P0, PT, R72, RZ, PT ;  /* 0x000000ff4800720c */ /* 0x000fe60003f05270 */
[----:B------:R-:W1:Y:S02]  /*5c50*/  LDTM.16dp256bit.x4 R4, tmem[UR4] ;  /* 0x00000004000479ee */ /* 0x000e640008120000 */
[C---:B-12---:R-:W-:Y:S01]  /*5c60*/  FMUL R0, R33.reuse, R4 ;  /* 0x0000000421007220 */ /* 0x046fe20000400000 */
[C---:B------:R-:W-:Y:S01]  /*5c70*/  FMUL R2, R33.reuse, R5 ;  /* 0x0000000521027220 */ /* 0x040fe20000400000 */
[C---:B------:R-:W-:Y:S01]  /*5c80*/  FMUL R3, R33.reuse, R6 ;  /* 0x0000000621037220 */ /* 0x040fe20000400000 */
[----:B------:R-:W-:Y:S01]  /*5c90*/  FMUL R7, R33, R7 ;  /* 0x0000000721077220 */ /* 0x000fe20000400000 */
[----:B------:R-:W-:Y:S01]  /*5ca0*/  FFMA R0, R35, R20, R0 ;  /* 0x0000001423007223 */ /* 0x000fe20000000000 */
[----:B------:R-:W-:Y:S01]  /*5cb0*/  SHF.L.U32 R20, R41, 0x10, RZ ;  /* 0x0000001029147819 */ /* 0x000fe200000006ff */
[----:B------:R-:W-:Y:S01]  /*5cc0*/  FFMA R2, R35, R21, R2 ;  /* 0x0000001523027223 */ /* 0x000fe20000000002 */
[C---:B------:R-:W-:Y:S01]  /*5cd0*/  SHF.L.U32 R21, R42.reuse, 0x10, RZ ;  /* 0x000000102a157819 */ /* 0x040fe200000006ff */
[C---:B------:R-:W-:Y:S01]  /*5ce0*/  FMUL R4, R33.reuse, R8 ;  /* 0x0000000821047220 */ /* 0x040fe20000400000 */
[----:B------:R-:W-:Y:S01]  /*5cf0*/  FMUL R5, R33, R9 ;  /* 0x0000000921057220 */ /* 0x000fe20000400000 */
[C---:B------:R-:W-:Y:S01]  /*5d00*/  FFMA R3, R35.reuse, R20, R3 ;  /* 0x0000001423037223 */ /* 0x040fe20000000003 */
[----:B------:R-:W-:Y:S01]  /*5d10*/  LOP3.LUT R20, R42, 0xffff0000, RZ, 0xc0, !PT ;  /* 0xffff00002a147812 */ /* 0x000fe200078ec0ff */
[----:B------:R-:W-:Y:S01]  /*5d20*/  FFMA R7, R35, R36, R7 ;  /* 0x0000002423077223 */ /* 0x000fe20000000007 */
[----:B------:R-:W-:Y:S01]  /*5d30*/  LOP3.LUT R36, R43, 0xffff0000, RZ, 0xc0, !PT ;  /* 0xffff00002b247812 */ /* 0x000fe200078ec0ff */
[C---:B------:R-:W-:Y:S01]  /*5d40*/  FMUL R6, R33.reuse, R10 ;  /* 0x0000000a21067220 */ /* 0x040fe20000400000 */
[----:B------:R-:W-:Y:S01]  /*5d50*/  F2FP.BF16.F32.PACK_AB R44, R2, R0 ;  /* 0x00000000022c723e */ /* 0x000fe200000010ff */
[----:B------:R-:W-:Y:S01]  /*5d60*/  FMUL R11, R33, R11 ;  /* 0x0000000b210b7220 */ /* 0x000fe20000400000 */
[----:B------:R-:W-:Y:S01]  /*5d70*/  F2FP.BF16.F32.PACK_AB R45, R7, R3 ;  /* 0x00000003072d723e */ /* 0x000fe200000010ff */
[----:B------:R-:W-:Y:S01]  /*5d80*/  FFMA R4, R35, R21, R4 ;  /* 0x0000001523047223 */ /* 0x000fe20000000004 */
[----:B------:R-:W-:Y:S01]  /*5d90*/  SHF.L.U32 R21, R49, 0x10, RZ ;  /* 0x0000001031157819 */ /* 0x000fe200000006ff */
[C---:B------:R-:W-:Y:S01]  /*5da0*/  FFMA R5, R35.reuse, R20, R5 ;  /* 0x0000001423057223 */ /* 0x040fe20000000005 */
[C---:B------:R-:W-:Y:S01]  /*5db0*/  SHF.L.U32 R20, R48.reuse, 0x10, RZ ;  /* 0x0000001030147819 */ /* 0x040fe200000006ff */
[----:B------:R-:W-:Y:S01]  /*5dc0*/  FFMA R6, R35, R37, R6 ;  /* 0x0000002523067223 */ /* 0x000fe20000000006 */
[----:B------:R-:W-:Y:S01]  /*5dd0*/  SHF.L.U32 R37, R51, 0x10, RZ ;  /* 0x0000001033257819 */ /* 0x000fe200000006ff */
[----:B------:R-:W-:Y:S01]  /*5de0*/  FFMA R11, R35, R36, R11 ;  /* 0x00000024230b7223 */ /* 0x000fe2000000000b */
[C---:B------:R-:W-:Y:S01]  /*5df0*/  FMUL R8, R33.reuse, R12 ;  /* 0x0000000c21087220 */ /* 0x040fe20000400000 */
[----:B------:R-:W-:Y:S01]  /*5e00*/  LOP3.LUT R36, R48, 0xffff0000, RZ, 0xc0, !PT ;  /* 0xffff000030247812 */ /* 0x000fe200078ec0ff */
[C---:B------:R-:W-:Y:S01]  /*5e10*/  FMUL R9, R33.reuse, R13 ;  /* 0x0000000d21097220 */ /* 0x040fe20000400000 */
[----:B------:R-:W-:Y:S01]  /*5e20*/  FMUL R10, R33, R14 ;  /* 0x0000000e210a7220 */ /* 0x000fe20000400000 */
[----:B------:R-:W-:Y:S01]  /*5e30*/  FFMA R8, R35, R20, R8 ;  /* 0x0000001423087223 */ /* 0x000fe20000000008 */
[----:B------:R-:W-:Y:S01]  /*5e40*/  LOP3.LUT R20, R49, 0xffff0000, RZ, 0xc0, !PT ;  /* 0xffff000031147812 */ /* 0x000fe200078ec0ff */
[C---:B------:R-:W-:Y:S01]  /*5e50*/  FFMA R9, R35.reuse, R36, R9 ;  /* 0x0000002423097223 */ /* 0x040fe20000000009 */
[----:B------:R-:W-:Y:S01]  /*5e60*/  FFMA R10, R35, R21, R10 ;  /* 0x00000015230a7223 */ /* 0x000fe2000000000a */
[C---:B------:R-:W-:Y:S01]  /*5e70*/  FMUL R15, R33.reuse, R15 ;  /* 0x0000000f210f7220 */ /* 0x040fe20000400000 */
[C---:B------:R-:W-:Y:S01]  /*5e80*/  SHF.L.U32 R21, R50.reuse, 0x10, RZ ;  /* 0x0000001032157819 */ /* 0x040fe200000006ff */
[C---:B------:R-:W-:Y:S01]  /*5e90*/  FMUL R12, R33.reuse, R16 ;  /* 0x00000010210c7220 */ /* 0x040fe20000400000 */
[----:B------:R-:W-:Y:S01]  /*5ea0*/  LOP3.LUT R36, R50, 0xffff0000, RZ, 0xc0, !PT ;  /* 0xffff000032247812 */ /* 0x000fe200078ec0ff */
[C---:B------:R-:W-:Y:S01]  /*5eb0*/  FMUL R13, R33.reuse, R17 ;  /* 0x00000011210d7220 */ /* 0x040fe20000400000 */
[----:B------:R-:W-:Y:S01]  /*5ec0*/  FMUL R14, R33, R18 ;  /* 0x00000012210e7220 */ /* 0x000fe20000400000 */
[----:B------:R-:W-:Y:S01]  /*5ed0*/  FFMA R15, R35, R20, R15 ;  /* 0x00000014230f7223 */ /* 0x000fe2000000000f */
[----:B------:R-:W-:Y:S01]  /*5ee0*/  FMUL R19, R33, R19 ;  /* 0x0000001321137220 */ /* 0x000fe20000400000 */
[C---:B------:R-:W-:Y:S01]  /*5ef0*/  FFMA R12, R35.reuse, R21, R12 ;  /* 0x00000015230c7223 */ /* 0x040fe2000000000c */
[C---:B------:R-:W-:Y:S01]  /*5f00*/  FFMA R13, R35.reuse, R36, R13 ;  /* 0x00000024230d7223 */ /* 0x040fe2000000000d */
[C---:B------:R-:W-:Y:S01]  /*5f10*/  FFMA R14, R35.reuse, R37, R14 ;  /* 0x00000025230e7223 */ /* 0x040fe2000000000e */
[----:B------:R-:W-:Y:S01]  /*5f20*/  FFMA R19, R35, R38, R19 ;  /* 0x0000002623137223 */ /* 0x000fe20000000013 */
[----:B------:R-:W-:Y:S02]  /*5f30*/  F2FP.BF16.F32.PACK_AB R46, R5, R4 ;  /* 0x00000004052e723e */ /* 0x000fe400000010ff */
[----:B------:R-:W-:Y:S02]  /*5f40*/  F2FP.BF16.F32.PACK_AB R47, R11, R6 ;  /* 0x000000060b2f723e */ /* 0x000fe400000010ff */
[----:B------:R-:W-:Y:S02]  /*5f50*/  F2FP.BF16.F32.PACK_AB R84, R9, R8 ;  /* 0x000000080954723e */ /* 0x000fe400000010ff */
[----:B------:R-:W-:Y:S01]  /*5f60*/  F2FP.BF16.F32.PACK_AB R85, R15, R10 ;  /* 0x0000000a0f55723e */ /* 0x000fe200000010ff */
[----:B------:R1:W-:Y:S01]  /*5f70*/  STSM.16.M88.4 [R78+0x200], R44 ;  /* 0x0002002c4e007844 */ /* 0x0003e20000000200 */
[----:B------:R-:W-:Y:S02]  /*5f80*/  F2FP.BF16.F32.PACK_AB R86, R13, R12 ;  /* 0x0000000c0d56723e */ /* 0x000fe400000010ff */
[----:B------:R-:W-:Y:S05]  /*5f90*/  F2FP.BF16.F32.PACK_AB R87, R19, R14 ;  /* 0x0000000e1357723e */ /* 0x000fea00000010ff */
[----:B------:R1:W-:Y:S01]  /*5fa0*/  STSM.16.M88.4 [R77+0x200], R84 ;  /* 0x000200544d007844 */ /* 0x0003e20000000200 */
[----:B------:R-:W-:Y:S01]  /*5fb0*/  @!PT LDS RZ, [RZ] ;  /* 0x00000000fffff984 */ /* 0x000fe20000000800 */
[----:B------:R-:W-:Y:S01]  /*5fc0*/  @!PT LDS RZ, [RZ] ;  /* 0x00000000fffff984 */ /* 0x000fe20000000800 */
[----:B------:R-:W-:Y:S01]  /*5fd0*/  @!PT LDS RZ, [RZ] ;  /* 0x00000000fffff984 */ /* 0x000fe20000000800 */
[----:B------:R-:W-:Y:S01]  /*5fe0*/  @!PT LDS RZ, [RZ] ;  /* 0x00000000fffff984 */ /* 0x000fe20000000800 */
[----:B------:R2:W-:Y:S07]  /*5ff0*/  MEMBAR.ALL.CTA ;  /* 0x0000000000007992 */ /* 0x0005ee0000008000 */
[----:B--2---:R-:W2:Y:S02]  /*6000*/  FENCE.VIEW.ASYNC.S ;  /* 0x00000000000073c6 */ /* 0x004ea40000000000 */
[----:B--2---:R-:W-:Y:S06]  /*6010*/  BAR.SYNC.DEFER_BLOCKING 0x1, 0x80 ;  /* 0x0042000000007b1d */ /* 0x004fec0000010000 */
[----:B------:R-:W-:Y:S05]  /*6020*/  @P0 BRA `(.L_x_100) ;  /* 0x0000000000280947 */ /* 0x000fea0003800000 */
[----:B------:R-:W-:Y:S02]  /*6030*/  UIADD3 UR4, UPT, UPT, UR48, 0x200, URZ ;  /* 0x0000020030047890 */ /* 0x000fe4000fffe0ff */
[----:B------:R-:W-:Y:S01]  /*6040*/  UIADD3 UR6, UP0, UPT, UR52, 0x680, URZ ;  /* 0x0000068034067890 */ /* 0x000fe2000ff1e0ff */
[----:B------:R-:W-:Y:S03]  /*6050*/  UMOV UR43, UR36 ;  /* 0x00000024002b7c82 */ /* 0x000fe60008000000 */
[----:B------:R-:W-:Y:S01]  /*6060*/  MOV R66, UR4 ;  /* 0x0000000400427c02 */ /* 0x000fe20008000f00 */
[----:B------:R-:W-:Y:S03]  /*6070*/  UIADD3.X UR7, UPT, UPT, URZ, UR53, URZ, UP0, !UPT ;  /* 0x00000035ff077290 */ /* 0x000fe600087fe4ff */
[----:B------:R-:W-:Y:S11]  /*6080*/  R2UR UR40, R66 ;  /* 0x00000000422872ca */ /* 0x000ff600000e0000 */
[----:B------:R-:W-:Y:S02]  /*6090*/  @!UPT UIADD3 URZ, UPT, UPT, URZ, URZ, URZ ;  /* 0x000000fffffff290 */ /* 0x000fe4000fffe0ff */
[----:B------:R2:W-:Y:S01]  /*60a0*/  UTMASTG.3D [UR40], [UR6] ;  /* 0x00000028060073b5 */ /* 0x0005e20008010000 */
[----:B------:R0:W-:Y:S01]  /*60b0*/  UTMACMDFLUSH ;  /* 0x00000000000079b7 */ /* 0x0001e20000000000 */
[----:B--2---:R-:W-:Y:S04]  /*60c0*/  DEPBAR.LE SB0, 0x1 ;  /* 0x000080400000791a */ /* 0x004fe80000000000 */
.L_x_100:
[----:B------:R-:W-:Y:S05]  /*60d0*/  BSYNC.RECONVERGENT B0 ;  /* 0x0000000000007941 */ /* 0x000fea0003800200 */
.L_x_99:
[----:B------:R-:W-:Y:S01]  /*60e0*/  BAR.SYNC.DEFER_BLOCKING 0x1, 0x80 ;  /* 0x0042000000007b1d */ /* 0x000fe20000010000 */
[----:B------:R-:W-:Y:S01]  /*60f0*/  ISETP.NE.AND P1, PT, R76, RZ, PT ;  /* 0x000000ff4c00720c */ /* 0x000fe20003f25270 */
[----:B------:R-:W-:Y:S01]  /*6100*/  UISETP.NE.AND UP0, UPT, UR49, URZ, UPT ;  /* 0x000000ff3100728c */ /* 0x000fe2000bf05270 */
[----:B------:R-:W-:Y:S11]  /*6110*/  LEA R3, R39, UR48, 0x3 ;  /* 0x0000003027037c11 */ /* 0x000ff6000f8e18ff */
[----:B------:R-:W-:Y:S01]  /*6120*/  @P1 SHF.L.U32 R2, R70, 0x1f, RZ ;  /* 0x0000001f46021819 */ /* 0x000fe200000006ff */
[----:B------:R-:W-:Y:S06]  /*6130*/  BRA.U !UP0, `(.L_x_101) ;  /* 0x0000000108247547 */ /* 0x000fec000b800000 */
[----:B------:R-:W-:Y:S01]  /*6140*/  IMAD.U32 R5, RZ, RZ, UR51 ;  /* 0x00000033ff057e24 */ /* 0x000fe2000f8e00ff */
[----:B------:R-:W-:Y:S01]  /*6150*/  MOV R0, UR37 ;  /* 0x0000002500007c02 */ /* 0x000fe20008000f00 */
[----:B------:R-:W-:Y:S03]  /*6160*/  UIADD3 UR51, UPT, UPT, UR51, 0x1, URZ ;  /* 0x0000000133337890 */ /* 0x000fe6000fffe0ff */
[----:B------:R-:W-:Y:S01]  /*6170*/  @P1 LEA R5, R5, UR48, 0x3 ;  /* 0x0000003005051c11 */ /* 0x000fe2000f8e18ff */
[----:B------:R-:W-:Y:S04]  /*6180*/  UISETP.NE.AND UP0, UPT, UR51, 0x4, UPT ;  /* 0x000000043300788c */ /* 0x000fe8000bf05270 */
[----:B------:R-:W-:Y:S01]  /*6190*/  @P1 VIADD R5, R5, 0x70 ;  /* 0x0000007005051836 */ /* 0x000fe20000000000 */
[----:B------:R-:W-:Y:S04]  /*61a0*/  USEL UR51, UR51, URZ, UP0 ;  /* 0x000000ff33337287 */ /* 0x000fe80008000000 */
[----:B------:R-:W-:Y:S04]  /*61b0*/  @P1 PRMT R0, R0, 0x654, R5 ;  /* 0x0000065400001816 */ /* 0x000fe80000000005 */
[----:B------:R2:W-:Y:S04]  /*61c0*/  @P1 SYNCS.ARRIVE.TRANS64.RED.A1T0 RZ, [R0+URZ], RZ ;  /* 0x000000ff00ff19a7 */ /* 0x0005e800081004ff */
.L_x_101:
[----:B------:R-:W4:Y:S01]  /*61d0*/  @P1 SYNCS.PHASECHK.TRANS64.TRYWAIT P0, [R3+URZ+0x50], R2 ;  /* 0x00005002030015a7 */ /* 0x000f2200080011ff */
[----:B------:R-:W-:Y:S01]  /*61e0*/  BSSY B1, `(.L_x_102) ;  /* 0x0000013000017945 */ /* 0x000fe20003800000 */
[----:B----4-:R-:W-:Y:S03]  /*61f0*/  @P1 SEL R81, RZ, 0x1, !P0 ;  /* 0x00000001ff511807 */ /* 0x010fe60004000000 */
[----:B------:R-:W-:Y:S05]  /*6200*/  @!P1 BRA `(.L_x_103) ;  /* 0x0000000000409947 */ /* 0x000fea0003800000 */
[----:B------:R-:W-:Y:S01]  /*6210*/  ISETP.NE.AND P1, PT, R82, RZ, PT ;  /* 0x000000ff5200720c */ /* 0x000fe20003f25270 */
[----:B------:R-:W-:Y:S01]  /*6220*/  BSSY B0, `(.L_x_104) ;  /* 0x0000009000007945 */ /* 0x000fe20003800000 */
[----:B------:R-:W-:Y:S11]  /*6230*/  ISETP.NE.AND P0, PT, R81, RZ, PT ;  /* 0x000000ff5100720c */ /* 0x000ff60003f05270 */
[----:B------:R-:W-:Y:S05]  /*6240*/  @P1 IMAD R4, R39, 0x1000, R80 ;  /* 0x0000100027041824 */ /* 0x000fea00078e0250 */
[----:B------:R-:W-:Y:S05]  /*6250*/  @P1 IADD3 R2, PT, PT, R4, UR48, RZ ;  /* 0x0000003004021c10 */ /* 0x000fea000fffe0ff */
[----:B------:R-:W-:Y:S01]  /*6260*/  @P1 IMAD.IADD R2, R71, 0x1, R2 ;  /* 0x0000000147021824 */ /* 0x000fe200078e0202 */
[----:B------:R-:W-:Y:S06]  /*6270*/  @P0 BRA `(.L_x_105) ;  /* 0x00000000000c0947 */ /* 0x000fec0003800000 */
[----:B--2---:R-:W-:Y:S04]  /*6280*/  SHF.L.U32 R0, R70, 0x1f, RZ ;  /* 0x0000001f46007819 */ /* 0x004fe800000006ff */
[----:B------:R-:W2:Y:S02]  /*6290*/  SYNCS.PHASECHK.TRANS64.TRYWAIT P0, [R3+URZ+0x50], R0 ;  /* 0x00005000030075a7 */ /* 0x000ea400080011ff */
[----:B--2---:R-:W-:Y:S05]  /*62a0*/  @!P0 BRA `(.L_x_106) ;  /* 0x0000002400a88947 */ /* 0x004fea0003800000 */
.L_x_105:
[----:B------:R-:W-:Y:S05]  /*62b0*/  BSYNC B0 ;  /* 0x0000000000007941 */ /* 0x000fea0003800000 */
.L_x_104:
[----:B------:R-:W-:Y:S02]  /*62c0*/  ISETP.NE.AND P0, PT, R82, RZ, PT ;  /* 0x000000ff5200720c */ /* 0x000fe40003f05270 */
[----:B------:R-:W-:Y:S11]  /*62d0*/  IADD3 R39, PT, PT, R39, 0x1, RZ ;  /* 0x0000000127277810 */ /* 0x000ff60007ffe0ff */
[----:B------:R-:W-:Y:S05]  /*62e0*/  @P0 WARPSYNC.ALL ;  /* 0x0000000000000948 */ /* 0x000fea0003800000 */
[----:B------:R4:W1:Y:S04]  /*62f0*/  @P0 LDSM.16.M88.4 R40, [R4+UR48+0x200] ;  /* 0x000200300428083b */ /* 0x0008680008000200 */
[----:B------:R4:W1:Y:S02]  /*6300*/  @P0 LDSM.16.M88.4 R48, [R2+0x200] ;  /* 0x000200000230083b */ /* 0x0008640000000200 */
.L_x_103:
[----:B------:R-:W-:Y:S05]  /*6310*/  BSYNC B1 ;  /* 0x0000000000017941 */ /* 0x000fea0003800000 */
.L_x_102:
[----:B--2---:R-:W-:Y:S05]  /*6320*/  VIADD R0, R34, 0x20 ;  /* 0x0000002022007836 */ /* 0x004fea0000000000 */
[----:B------:R-:W-:Y:S04]  /*6330*/  SHF.R.U32.HI R0, RZ, 0x15, R0 ;  /* 0x00000015ff007819 */ /* 0x000fe80000011600 */
[----:B------:R-:W-:Y:S11]  /*6340*/  LOP3.LUT P0, RZ, R0, 0x3, R65, 0x48, !PT ;  /* 0x0000000300ff7812 */ /* 0x000ff60007804841 */
[----:B------:R-:W-:Y:S02]  /*6350*/  @!UPT UIADD3 URZ, UPT, UPT, URZ, URZ, URZ ;  /* 0x000000fffffff290 */ /* 0x000fe4000fffe0ff */
[----:B------:R-:W-:Y:S05]  /*6360*/  @!P0 BRA `(.L_x_107) ;  /* 0x0000000000408947 */ /* 0x000fea0003800000 */
[----:B------:R-:W2:Y:S01]  /*6370*/  LDCU.64 UR8, c[0x4][0x70] ;  /* 0x01000e00ff0877ac */ /* 0x000ea20008000a00 */
[----:B------:R-:W-:Y:S01]  /*6380*/  MOV R3, 0x0 ;  /* 0x0000000000037802 */ /* 0x000fe20000000f00 */
[----:B------:R-:W-:Y:S02]  /*6390*/  HFMA2 R12, -RZ, RZ, 0, 5.9604644775390625e-08 ;  /* 0x00000001ff0c7431 */ /* 0x000fe400000001ff */
[----:B------:R-:W-:Y:S02]  /*63a0*/  IMAD.MOV.U32 R8, RZ, RZ, 0x192 ;  /* 0x00000192ff087424 */ /* 0x000fe400078e00ff */
[----:B------:R-:W-:Y:S01]  /*63b0*/  IMAD.MOV.U32 R13, RZ, RZ, RZ ;  /* 0x000000ffff0d7224 */ /* 0x000fe200078e00ff */
[----:B------:R-:W5:Y:S01]  /*63c0*/  LDCU.64 UR6, c[0x4][0x78] ;  /* 0x01000f00ff0677ac */ /* 0x000f620008000a00 */
[----:B----4-:R-:W4:Y:S01]  /*63d0*/  LDC.64 R2, c[0x4][R3] ;  /* 0x0100000003027b82 */ /* 0x010f220000000a00 */
[----:B------:R-:W3:Y:S01]  /*63e0*/  LDCU.64 UR4, c[0x4][0x10] ;  /* 0x01000200ff0477ac */ /* 0x000ee20008000a00 */
[----:B--2---:R-:W-:Y:S01]  /*63f0*/  MOV R5, UR9 ;  /* 0x0000000900057c02 */ /* 0x004fe20008000f00 */
[----:B------:R-:W-:Y:S01]  /*6400*/  IMAD.U32 R4, RZ, RZ, UR8 ;  /* 0x00000008ff047e24 */ /* 0x000fe2000f8e00ff */
[----:B-----5:R-:W-:Y:S01]  /*6410*/  MOV R7, UR7 ;  /* 0x0000000700077c02 */ /* 0x020fe20008000f00 */
[----:B------:R-:W-:Y:S01]  /*6420*/  IMAD.U32 R6, RZ, RZ, UR6 ;  /* 0x00000006ff067e24 */ /* 0x000fe2000f8e00ff */
[----:B---3--:R-:W-:Y:S01]  /*6430*/  MOV R11, UR5 ;  /* 0x00000005000b7c02 */ /* 0x008fe20008000f00 */
[----:B------:R-:W-:Y:S02]  /*6440*/  IMAD.U32 R10, RZ, RZ, UR4 ;  /* 0x00000004ff0a7e24 */ /* 0x000fe4000f8e00ff */
[----:B------:R-:W-:Y:S07]  /*6450*/  LEPC R20, `(.L_x_107) ;  /* 0x000000001014794e */ /* 0x000fee0000000000 */
[----:B-1--4-:R-:W-:Y:S05]  /*6460*/  CALL.ABS.NOINC R2 ;  /* 0x0000000002007343 */ /* 0x012fea0003c00000 */
.L_x_107:
[----:B-1----:R-:W-:Y:S01]  /*6470*/  SHF.L.U32 R20, R40, 0x10, RZ ;  /* 0x0000001028147819 */ /* 0x002fe200000006ff */
[----:B------:R-:W-:Y:S05]  /*6480*/  WARPSYNC.ALL ;  /* 0x0000000000007948 */ /* 0x000fea0003800000 */
[----:B------:R-:W-:Y:S01]  /*6490*/  R2UR UR4, R34 ;  /* 0x00000000220472ca */ /* 0x000fe200000e0000 */
[----:B------:R-:W-:Y:S01]  /*64a0*/  BSSY.RECONVERGENT B0, `(.L_x_108) ;  /* 0x0000055000007945 */ /* 0x000fe20003800200 */
[----:B------:R-:W-:Y:S02]  /*64b0*/  LOP3.LUT R21, R40, 0xffff0000, RZ, 0xc0, !PT ;  /* 0xffff000028157812 */ /* 0x000fe400078ec0ff */
[----:B------:R-:W-:Y:S02]  /*64c0*/  LOP3.LUT R36, R41, 0xffff0000, RZ, 0xc0, !PT ;  /* 0xffff000029247812 */ /* 0x000fe400078ec0ff */
[----:B------:R-:W-:Y:S02]  /*64d0*/  SHF.L.U32 R37, R48, 0x10, RZ ;  /* 0x0000001030257819 */ /* 0x000fe400000006ff */
[----:B------:R-:W-:Y:S02]  /*64e0*/  ISETP.NE.AND P6, PT, R76, RZ, PT ;  /* 0x000000ff4c00720c */ /* 0x000fe40003fc5270 */
[----:B------:R-:W-:Y:S02]  /*64f0*/  ISETP.NE.AND P0, PT, R72, RZ, PT ;  /* 0x000000ff4800720c */ /* 0x000fe40003f05270 */
[----:B------:R-:W-:Y:S01]  /*6500*/  MOV R38, UR51 ;  /* 0x0000003300267c02 */ /* 0x000fe20008000f00 */
[----:B----4-:R-:W1:Y:S01]  /*6510*/  LDTM.16dp256bit.x4 R4, tmem[UR4+0x20] ;  /* 0x00002004000479ee */ /* 0x010e620008120000 */
[----:B------:R-:W-:Y:S07]  /*6520*/  MOV R83, UR37 ;  /* 0x0000002500537c02 */ /* 0x000fee0008000f00 */
[----:B------:R-:W-:Y:S02]  /*6530*/  @P6 LEA R38, R38, UR48, 0x3 ;  /* 0x0000003026266c11 */ /* 0x000fe4000f8e18ff */
[----:B------:R-:W-:Y:S02]  /*6540*/  @P6 SHF.L.U32 R88, R70, 0x1f, RZ ;  /* 0x0000001f46586819 */ /* 0x000fe400000006ff */
[----:B------:R-:W-:Y:S04]  /*6550*/  @P6 IADD3 R38, PT, PT, R38, 0x70, RZ ;  /* 0x0000007026266810 */ /* 0x000fe80007ffe0ff */
[----:B------:R-:W-:Y:S02]  /*6560*/  @P6 PRMT R38, R83, 0x654, R38 ;  /* 0x0000065453266816 */ /* 0x000fe40000000026 */
[----:B------:R-:W-:Y:S01]  /*6570*/  LEA R83, R39, UR48, 0x3 ;  /* 0x0000003027537c11 */ /* 0x000fe2000f8e18ff */
[C---:B-1----:R-:W-:Y:S01]  /*6580*/  FMUL R0, R33.reuse, R4 ;  /* 0x0000000421007220 */ /* 0x042fe20000400000 */
[C---:B------:R-:W-:Y:S01]  /*6590*/  FMUL R2, R33.reuse, R5 ;  /* 0x0000000521027220 */ /* 0x040fe20000400000 */
[C---:B------:R-:W-:Y:S01]  /*65a0*/  FMUL R3, R33.reuse, R6 ;  /* 0x0000000621037220 */ /* 0x040fe20000400000 */
[----:B------:R-:W-:Y:S01]  /*65b0*/  FMUL R7, R33, R7 ;  /* 0x0000000721077220 */ /* 0x000fe20000400000 */
[----:B------:R-:W-:Y:S01]  /*65c0*/  FFMA R0, R35, R20, R0 ;  /* 0x0000001423007223 */ /* 0x000fe20000000000 */
[----:B------:R-:W-:Y:S01]  /*65d0*/  SHF.L.U32 R20, R41, 0x10, RZ ;  /* 0x0000001029147819 */ /* 0x000fe200000006ff */
[----:B------:R-:W-:Y:S01]  /*65e0*/  FFMA R2, R35, R21, R2 ;  /* 0x0000001523027223 */ /* 0x000fe20000000002 */
[----:B------:R-:W-:Y:S01]  /*65f0*/  SHF.L.U32 R21, R43, 0x10, RZ ;  /* 0x000000102b157819 */ /* 0x000fe200000006ff */
[C---:B------:R-:W-:Y:S01]  /*6600*/  FMUL R4, R33.reuse, R8 ;  /* 0x0000000821047220 */ /* 0x040fe20000400000 */
[----:B------:R-:W-:Y:S01]  /*6610*/  FMUL R5, R33, R9 ;  /* 0x0000000921057220 */ /* 0x000fe20000400000 */
[C---:B------:R-:W-:Y:S01]  /*6620*/  FFMA R3, R35.reuse, R20, R3 ;  /* 0x0000001423037223 */ /* 0x040fe20000000003 */
[----:B------:R-:W-:Y:S01]  /*6630*/  SHF.L.U32 R20, R42, 0x10, RZ ;  /* 0x000000102a147819 */ /* 0x000fe200000006ff */
[----:B------:R-:W-:Y:S01]  /*6640*/  FFMA R7, R35, R36, R7 ;  /* 0x0000002423077223 */ /* 0x000fe20000000007 */
[----:B------:R-:W-:Y:S01]  /*6650*/  LOP3.LUT R36, R43, 0xffff0000, RZ, 0xc0, !PT ;  /* 0xffff00002b247812 */ /* 0x000fe200078ec0ff */
[----:B------:R-:W-:Y:S01]  /*6660*/  FMUL R6, R33, R10 ;  /* 0x0000000a21067220 */ /* 0x000fe20000400000 */
[----:B------:R-:W-:Y:S01]  /*6670*/  F2FP.BF16.F32.PACK_AB R44, R2, R0 ;  /* 0x00000000022c723e */ /* 0x000fe200000010ff */
[----:B------:R-:W-:Y:S01]  /*6680*/  FFMA R4, R35, R20, R4 ;  /* 0x0000001423047223 */ /* 0x000fe20000000004 */
[----:B------:R-:W-:Y:S01]  /*6690*/  LOP3.LUT R20, R42, 0xffff0000, RZ, 0xc0, !PT ;  /* 0xffff00002a147812 */ /* 0x000fe200078ec0ff */
[----:B------:R-:W-:Y:S01]  /*66a0*/  FMUL R11, R33, R11 ;  /* 0x0000000b210b7220 */ /* 0x000fe20000400000 */
[----:B------:R-:W-:Y:S01]  /*66b0*/  F2FP.BF16.F32.PACK_AB R45, R7, R3 ;  /* 0x00000003072d723e */ /* 0x000fe200000010ff */
[C---:B------:R-:W-:Y:S01]  /*66c0*/  FMUL R8, R33.reuse, R12 ;  /* 0x0000000c21087220 */ /* 0x040fe20000400000 */
[----:B------:R-:W-:Y:S01]  /*66d0*/  FMUL R9, R33, R13 ;  /* 0x0000000d21097220 */ /* 0x000fe20000400000 */
[C---:B------:R-:W-:Y:S01]  /*66e0*/  FFMA R5, R35.reuse, R20, R5 ;  /* 0x0000001423057223 */ /* 0x040fe20000000005 */
[----:B------:R-:W-:Y:S01]  /*66f0*/  LOP3.LUT R20, R48, 0xffff0000, RZ, 0xc0, !PT ;  /* 0xffff000030147812 */ /* 0x000fe200078ec0ff */
[----:B------:R-:W-:Y:S01]  /*6700*/  FFMA R6, R35, R21, R6 ;  /* 0x0000001523067223 */ /* 0x000fe20000000006 */
[----:B------:R-:W-:Y:S01]  /*6710*/  SHF.L.U32 R21, R49, 0x10, RZ ;  /* 0x0000001031157819 */ /* 0x000fe200000006ff */
[----:B------:R-:W-:Y:S01]  /*6720*/  FFMA R11, R35, R36, R11 ;  /* 0x00000024230b7223 */ /* 0x000fe2000000000b */
[----:B------:R-:W-:Y:S01]  /*6730*/  LOP3.LUT R36, R51, 0xffff0000, RZ, 0xc0, !PT ;  /* 0xffff000033247812 */ /* 0x000fe200078ec0ff */
[C---:B------:R-:W-:Y:S01]  /*6740*/  FFMA R8, R35.reuse, R37, R8 ;  /* 0x0000002523087223 */ /* 0x040fe20000000008 */
[----:B------:R-:W-:Y:S01]  /*6750*/  FFMA R9, R35, R20, R9 ;  /* 0x0000001423097223 */ /* 0x000fe20000000009 */
[----:B------:R-:W-:Y:S01]  /*6760*/  FMUL R10, R33, R14 ;  /* 0x0000000e210a7220 */ /* 0x000fe20000400000 */
[----:B------:R-:W-:Y:S01]  /*6770*/  LOP3.LUT R20, R49, 0xffff0000, RZ, 0xc0, !PT ;  /* 0xffff000031147812 */ /* 0x000fe200078ec0ff */
[C---:B------:R-:W-:Y:S01]  /*6780*/  FMUL R15, R33.reuse, R15 ;  /* 0x0000000f210f7220 */ /* 0x040fe20000400000 */
[----:B------:R-:W-:Y:S01]  /*6790*/  FMUL R12, R33, R16 ;  /* 0x00000010210c7220 */ /* 0x000fe20000400000 */
[C---:B------:R-:W-:Y:S01]  /*67a0*/  FFMA R10, R35.reuse, R21, R10 ;  /* 0x00000015230a7223 */ /* 0x040fe2000000000a */
[C---:B------:R-:W-:Y:S01]  /*67b0*/  SHF.L.U32 R21, R50.reuse, 0x10, RZ ;  /* 0x0000001032157819 */ /* 0x040fe200000006ff */
[----:B------:R-:W-:Y:S01]  /*67c0*/  FFMA R15, R35, R20, R15 ;  /* 0x00000014230f7223 */ /* 0x000fe2000000000f */
[----:B------:R-:W-:Y:S01]  /*67d0*/  LOP3.LUT R20, R50, 0xffff0000, RZ, 0xc0, !PT ;  /* 0xffff000032147812 */ /* 0x000fe200078ec0ff */
[----:B------:R-:W-:Y:S01]  /*67e0*/  FMUL R13, R33, R17 ;  /* 0x00000011210d7220 */ /* 0x000fe20000400000 */
[----:B------:R-:W-:Y:S01]  /*67f0*/  SHF.L.U32 R37, R51, 0x10, RZ ;  /* 0x0000001033257819 */ /* 0x000fe200000006ff */
[C---:B------:R-:W-:Y:S01]  /*6800*/  FMUL R14, R33.reuse, R18 ;  /* 0x00000012210e7220 */ /* 0x040fe20000400000 */
        /* <DEDUP_REMOVED lines=21> */
[----:B------:R-:W-:Y:S02]  /*6960*/  UIADD3 UR8, UP0, UPT, UR52, 0x680, URZ ;  /* 0x0000068034087890 */ /* 0x000fe4000ff1e0ff */
[----:B------:R-:W-:Y:S02]  /*6970*/  UIADD3 UR5, UPT, UPT, UR41, 0x20, URZ ;  /* 0x0000002029057890 */ /* 0x000fe4000fffe0ff */
[----:B------:R-:W-:Y:S02]  /*6980*/  UIADD3 UR4, UPT, UPT, UR48, 0x1200, URZ ;  /* 0x0000120030047890 */ /* 0x000fe4000fffe0ff */
[----:B------:R-:W-:Y:S01]  /*6990*/  UIADD3.X UR9, UPT, UPT, URZ, UR53, URZ, UP0, !UPT ;  /* 0x00000035ff097290 */ /* 0x000fe200087fe4ff */
[----:B------:R-:W-:Y:S01]  /*69a0*/  UMOV UR6, UR42 ;  /* 0x0000002a00067c82 */ /* 0x000fe20008000000 */
[----:B------:R-:W-:Y:S07]  /*69b0*/  UMOV UR7, UR36 ;  /* 0x0000002400077c82 */ /* 0x000fee0008000000 */
[----:B------:R2:W-:Y:S01]  /*69c0*/  UTMASTG.3D [UR4], [UR8] ;  /* 0x00000004080073b5 */ /* 0x0005e20008010000 */
[----:B------:R0:W-:Y:S01]  /*69d0*/  UTMACMDFLUSH ;  /* 0x00000000000079b7 */ /* 0x0001e20000000000 */
[----:B--2---:R-:W-:Y:S04]  /*69e0*/  DEPBAR.LE SB0, 0x1 ;  /* 0x000080400000791a */ /* 0x004fe80000000000 */
.L_x_109:
[----:B------:R-:W-:Y:S05]  /*69f0*/  BSYNC.RECONVERGENT B0 ;  /* 0x0000000000007941 */ /* 0x000fea0003800200 */
.L_x_108:
[----:B------:R-:W-:Y:S01]  /*6a00*/  BAR.SYNC.DEFER_BLOCKING 0x1, 0x80 ;  /* 0x0042000000007b1d */ /* 0x000fe20000010000 */
[----:B------:R-:W-:Y:S04]  /*6a10*/  UIADD3 UR40, UPT, UPT, UR51, 0x1, URZ ;  /* 0x0000000133287890 */ /* 0x000fe8000fffe0ff */
[----:B------:R-:W-:Y:S04]  /*6a20*/  UISETP.NE.AND UP0, UPT, UR40, 0x4, UPT ;  /* 0x000000042800788c */ /* 0x000fe8000bf05270 */
[----:B------:R-:W-:Y:S01]  /*6a30*/  USEL UR40, UR40, URZ, UP0 ;  /* 0x000000ff28287287 */ /* 0x000fe20008000000 */
[----:B------:R2:W-:Y:S01]  /*6a40*/  @P6 SYNCS.ARRIVE.TRANS64.RED.A1T0 RZ, [R38+URZ], RZ ;  /* 0x000000ff26ff69a7 */ /* 0x0005e200081004ff */
[----:B------:R-:W-:Y:S01]  /*6a50*/  BSSY B1, `(.L_x_110) ;  /* 0x0000014000017945 */ /* 0x000fe20003800000 */
[----:B------:R-:W4:Y:S02]  /*6a60*/  @P6 SYNCS.PHASECHK.TRANS64.TRYWAIT P0, [R83+URZ+0x50], R88 ;  /* 0x00005058530065a7 */ /* 0x000f2400080011ff */
[----:B----4-:R-:W-:Y:S01]  /*6a70*/  @P6 SEL R81, RZ, 0x1, !P0 ;  /* 0x00000001ff516807 */ /* 0x010fe20004000000 */
[----:B--2---:R-:W-:Y:S06]  /*6a80*/  @!P6 BRA `(.L_x_111) ;  /* 0x000000000040e947 */ /* 0x004fec0003800000 */
[----:B------:R-:W-:Y:S01]  /*6a90*/  ISETP.NE.AND P1, PT, R82, RZ, PT ;  /* 0x000000ff5200720c */ /* 0x000fe20003f25270 */
[----:B------:R-:W-:Y:S01]  /*6aa0*/  BSSY B0, `(.L_x_112) ;  /* 0x0000009000007945 */ /* 0x000fe20003800000 */
[----:B------:R-:W-:Y:S11]  /*6ab0*/  ISETP.NE.AND P0, PT, R81, RZ, PT ;  /* 0x000000ff5100720c */ /* 0x000ff60003f05270 */
[----:B------:R-:W-:Y:S05]  /*6ac0*/  @P1 IMAD R2, R39, 0x1000, R80 ;  /* 0x0000100027021824 */ /* 0x000fea00078e0250 */
[----:B------:R-:W-:Y:S05]  /*6ad0*/  @P1 IADD3 R0, PT, PT, R2, UR48, RZ ;  /* 0x0000003002001c10 */ /* 0x000fea000fffe0ff */
[----:B------:R-:W-:Y:S01]  /*6ae0*/  @P1 IMAD.IADD R0, R71, 0x1, R0 ;  /* 0x0000000147001824 */ /* 0x000fe200078e0200 */
[----:B------:R-:W-:Y:S06]  /*6af0*/  @P0 BRA `(.L_x_113) ;  /* 0x00000000000c0947 */ /* 0x000fec0003800000 */
[----:B------:R-:W-:Y:S04]  /*6b00*/  SHF.L.U32 R4, R70, 0x1f, RZ ;  /* 0x0000001f46047819 */ /* 0x000fe800000006ff */
[----:B------:R-:W2:Y:S02]  /*6b10*/  SYNCS.PHASECHK.TRANS64.TRYWAIT P0, [R83+URZ+0x50], R4 ;  /* 0x00005004530075a7 */ /* 0x000ea400080011ff */
[----:B--2---:R-:W-:Y:S05]  /*6b20*/  @!P0 BRA `(.L_x_114) ;  /* 0x0000001c009c8947 */ /* 0x004fea0003800000 */
.L_x_113:
[----:B------:R-:W-:Y:S05]  /*6b30*/  BSYNC B0 ;  /* 0x0000000000007941 */ /* 0x000fea0003800000 */
.L_x_112:
[----:B------:R-:W-:Y:S02]  /*6b40*/  ISETP.NE.AND P0, PT, R82, RZ, PT ;  /* 0x000000ff5200720c */ /* 0x000fe40003f05270 */
[----:B------:R-:W-:Y:S11]  /*6b50*/  IADD3 R39, PT, PT, R39, 0x1, RZ ;  /* 0x0000000127277810 */ /* 0x000ff60007ffe0ff */
[----:B------:R-:W-:Y:S05]  /*6b60*/  @P0 WARPSYNC.ALL ;  /* 0x0000000000000948 */ /* 0x000fea0003800000 */
[----:B------:R4:W1:Y:S04]  /*6b70*/  @P0 LDSM.16.M88.4 R40, [R2+UR48+0x200] ;  /* 0x000200300228083b */ /* 0x0008680008000200 */
[----:B------:R4:W1:Y:S02]  /*6b80*/  @P0 LDSM.16.M88.4 R48, [R0+0x200] ;  /* 0x000200000030083b */ /* 0x0008640000000200 */
.L_x_111:
[----:B------:R-:W-:Y:S05]  /*6b90*/  BSYNC B1 ;  /* 0x0000000000017941 */ /* 0x000fea0003800000 */
.L_x_110:
[----:B----4-:R-:W-:Y:S05]  /*6ba0*/  VIADD R0, R34, 0x40 ;  /* 0x0000004022007836 */ /* 0x010fea0000000000 */
[----:B------:R-:W-:Y:S04]  /*6bb0*/  SHF.R.U32.HI R0, RZ, 0x15, R0 ;  /* 0x00000015ff007819 */ /* 0x000fe80000011600 */
[----:B------:R-:W-:Y:S11]  /*6bc0*/  LOP3.LUT P0, RZ, R0, 0x3, R65, 0x48, !PT ;  /* 0x0000000300ff7812 */ /* 0x000ff60007804841 */
[----:B------:R-:W-:Y:S02]  /*6bd0*/  @!UPT UIADD3 URZ, UPT, UPT, URZ, URZ, URZ ;  /* 0x000000fffffff290 */ /* 0x000fe4000fffe0ff */
        /* <DEDUP_REMOVED lines=8> */
[----:B------:R-:W3:Y:S01]  /*6c60*/  LDCU.64 UR4, c[0x4][0x10] ;  /* 0x01000200ff0477ac */ /* 0x000ee20008000a00 */
[----:B----4-:R-:W-:Y:S01]  /*6c70*/  MOV R5, UR9 ;  /* 0x0000000900057c02 */ /* 0x010fe20008000f00 */
[----:B--2---:R-:W-:Y:S01]  /*6c80*/  IMAD.U32 R4, RZ, RZ, UR8 ;  /* 0x00000008ff047e24 */ /* 0x004fe2000f8e00ff */
[----:B-----5:R-:W-:Y:S01]  /*6c90*/  MOV R7, UR7 ;  /* 0x0000000700077c02 */ /* 0x020fe20008000f00 */
[----:B------:R-:W-:Y:S01]  /*6ca0*/  IMAD.U32 R6, RZ, RZ, UR6 ;  /* 0x00000006ff067e24 */ /* 0x000fe2000f8e00ff */
[----:B---3--:R-:W-:Y:S01]  /*6cb0*/  MOV R11, UR5 ;  /* 0x00000005000b7c02 */ /* 0x008fe20008000f00 */
[----:B------:R-:W-:Y:S02]  /*6cc0*/  IMAD.U32 R10, RZ, RZ, UR4 ;  /* 0x00000004ff0a7e24 */ /* 0x000fe4000f8e00ff */
[----:B------:R-:W-:Y:S07]  /*6cd0*/  LEPC R20, `(.L_x_115) ;  /* 0x000000001014794e */ /* 0x000fee0000000000 */
[----:B-1----:R-:W-:Y:S05]  /*6ce0*/  CALL.ABS.NOINC R2 ;  /* 0x0000000002007343 */ /* 0x002fea0003c00000 */
.L_x_115:
        /* <DEDUP_REMOVED lines=10> */
[----:B--2---:R-:W1:Y:S01]  /*6d90*/  LDTM.16dp256bit.x4 R4, tmem[UR4+0x40] ;  /* 0x00004004000479ee */ /* 0x004e620008120000 */
[----:B------:R-:W-:Y:S02]  /*6da0*/  MOV R83, UR37 ;  /* 0x0000002500537c02 */ /* 0x000fe40008000f00 */
[----:B------:R-:W-:Y:S05]  /*6db0*/  LEA R88, R39, UR48, 0x3 ;  /* 0x0000003027587c11 */ /* 0x000fea000f8e18ff */
[----:B------:R-:W-:Y:S04]  /*6dc0*/  @P6 LEA R38, R38, UR48, 0x3 ;  /* 0x0000003026266c11 */ /* 0x000fe8000f8e18ff */
[----:B------:R-:W-:Y:S04]  /*6dd0*/  @P6 IADD3 R38, PT, PT, R38, 0x70, RZ ;  /* 0x0000007026266810 */ /* 0x000fe80007ffe0ff */
[----:B------:R-:W-:Y:S02]  /*6de0*/  @P6 PRMT R38, R83, 0x654, R38 ;  /* 0x0000065453266816 */ /* 0x000fe40000000026 */
[----:B------:R-:W-:Y:S01]  /*6df0*/  @P6 SHF.L.U32 R83, R70, 0x1f, RZ ;  /* 0x0000001f46536819 */ /* 0x000fe200000006ff */
        /* <DEDUP_REMOVED lines=71> */
.L_x_117:
[----:B------:R-:W-:Y:S05]  /*7270*/  BSYNC.RECONVERGENT B0 ;  /* 0x0000000000007941 */ /* 0x000fea0003800200 */
.L_x_116:
        /* <DEDUP_REMOVED lines=19> */
.L_x_121:
[----:B------:R-:W-:Y:S05]  /*73b0*/  BSYNC B0 ;  /* 0x0000000000007941 */ /* 0x000fea0003800000 */
.L_x_120:
[----:B------:R-:W-:Y:S11]  /*73c0*/  ISETP.NE.AND P0, PT, R82, RZ, PT ;  /* 0x000000ff5200720c */ /* 0x000ff60003f05270 */
[----:B------:R-:W-:Y:S02]  /*73d0*/  @!UPT UIADD3 URZ, UPT, UPT, URZ, URZ, URZ ;  /* 0x000000fffffff290 */ /* 0x000fe4000fffe0ff */
[----:B------:R-:W-:Y:S05]  /*73e0*/  @P0 WARPSYNC.ALL ;  /* 0x0000000000000948 */ /* 0x000fea0003800000 */
[----:B------:R4:W1:Y:S04]  /*73f0*/  @P0 LDSM.16.M88.4 R40, [R39+UR48+0x200] ;  /* 0x000200302728083b */ /* 0x0008680008000200 */
[----:B------:R4:W1:Y:S02]  /*7400*/  @P0 LDSM.16.M88.4 R48, [R0+0x200] ;  /* 0x000200000030083b */ /* 0x0008640000000200 */
.L_x_119:
[----:B------:R-:W-:Y:S05]  /*7410*/  BSYNC B1 ;  /* 0x0000000000017941 */ /* 0x000fea0003800000 */
.L_x_118:
[----:B----4-:R-:W-:Y:S05]  /*7420*/  VIADD R0, R34, 0x60 ;  /* 0x0000006022007836 */ /* 0x010fea0000000000 */
[----:B------:R-:W-:Y:S04]  /*7430*/  SHF.R.U32.HI R0, RZ, 0x15, R0 ;  /* 0x00000015ff007819 */ /* 0x000fe80000011600 */
[----:B------:R-:W-:Y:S11]  /*7440*/  LOP3.LUT P0, RZ, R0, 0x3, R65, 0x48, !PT ;  /* 0x0000000300ff7812 */ /* 0x000ff60007804841 */
[----:B------:R-:W-:Y:S02]  /*7450*/  @!UPT UIADD3 URZ, UPT, UPT, URZ, URZ, URZ ;  /* 0x000000fffffff290 */ /* 0x000fe4000fffe0ff */
[----:B------:R-:W-:Y:S05]  /*7460*/  @!P0 BRA `(.L_x_123) ;  /* 0x0000000000408947 */ /* 0x000fea0003800000 */
[----:B------:R-:W4:Y:S01]  /*7470*/  LDCU.64 UR8, c[0x4][0x70] ;  /* 0x01000e00ff0877ac */ /* 0x000f220008000a00 */
[----:B--2---:R-:W-:Y:S01]  /*7480*/  MOV R3, 0x0 ;  /* 0x0000000000037802 */ /* 0x004fe20000000f00 */
[----:B------:R-:W-:Y:S02]  /*7490*/  HFMA2 R12, -RZ, RZ, 0, 5.9604644775390625e-08 ;  /* 0x00000001ff0c7431 */ /* 0x000fe400000001ff */
[----:B------:R-:W-:Y:S02]  /*74a0*/  IMAD.MOV.U32 R8, RZ, RZ, 0x192 ;  /* 0x00000192ff087424 */ /* 0x000fe400078e00ff */
[----:B------:R-:W-:Y:S01]  /*74b0*/  IMAD.MOV.U32 R13, RZ, RZ, RZ ;  /* 0x000000ffff0d7224 */ /* 0x000fe200078e00ff */
[----:B------:R-:W2:Y:S01]  /*74c0*/  LDCU.64 UR6, c[0x4][0x78] ;  /* 0x01000f00ff0677ac */ /* 0x000ea20008000a00 */
[----:B------:R-:W1:Y:S01]  /*74d0*/  LDC.64 R2, c[0x4][R3] ;  /* 0x0100000003027b82 */ /* 0x000e620000000a00 */
[----:B------:R-:W5:Y:S01]  /*74e0*/  LDCU.64 UR4, c[0x4][0x10] ;  /* 0x01000200ff0477ac */ /* 0x000f620008000a00 */
[----:B----4-:R-:W-:Y:S01]  /*74f0*/  MOV R5, UR9 ;  /* 0x0000000900057c02 */ /* 0x010fe20008000f00 */
[----:B------:R-:W-:Y:S01]  /*7500*/  IMAD.U32 R4, RZ, RZ, UR8 ;  /* 0x00000008ff047e24 */ /* 0x000fe2000f8e00ff */
[----:B--2---:R-:W-:Y:S01]  /*7510*/  MOV R7, UR7 ;  /* 0x0000000700077c02 */ /* 0x004fe20008000f00 */
[----:B------:R-:W-:Y:S01]  /*7520*/  IMAD.U32 R6, RZ, RZ, UR6 ;  /* 0x00000006ff067e24 */ /* 0x000fe2000f8e00ff */
[----:B-----5:R-:W-:Y:S01]  /*7530*/  MOV R11, UR5 ;  /* 0x00000005000b7c02 */ /* 0x020fe20008000f00 */
[----:B------:R-:W-:Y:S02]  /*7540*/  IMAD.U32 R10, RZ, RZ, UR4 ;  /* 0x00000004ff0a7e24 */ /* 0x000fe4000f8e00ff */
[----:B------:R-:W-:Y:S07]  /*7550*/  LEPC R20, `(.L_x_123) ;  /* 0x000000001014794e */ /* 0x000fee0000000000 */
[----:B-1-3--:R-:W-:Y:S05]  /*7560*/  CALL.ABS.NOINC R2 ;  /* 0x0000000002007343 */ /* 0x00afea0003c00000 */
.L_x_123:
[----:B------:R-:W-:Y:S01]  /*7570*/  ISETP.NE.AND P0, PT, R72, RZ, PT ;  /* 0x000000ff4800720c */ /* 0x000fe20003f05270 */
[----:B------:R-:W-:Y:S05]  /*7580*/  WARPSYNC.ALL ;  /* 0x0000000000007948 */ /* 0x000fea0003800000 */
[----:B------:R-:W-:Y:S01]  /*7590*/  R2UR UR4, R34 ;  /* 0x00000000220472ca */ /* 0x000fe200000e0000 */
[----:B------:R-:W-:Y:S01]  /*75a0*/  BSSY.RECONVERGENT B0, `(.L_x_124) ;  /* 0x0000052000007945 */ /* 0x000fe20003800200 */
[----:B------:R-:W-:Y:S02]  /*75b0*/  R2UR UR5, R79 ;  /* 0x000000004f0572ca */ /* 0x000fe400000e0000 */
[C---:B-1----:R-:W-:Y:S02]  /*75c0*/  SHF.L.U32 R20, R40.reuse, 0x10, RZ ;  /* 0x0000001028147819 */ /* 0x042fe400000006ff */
[----:B------:R-:W-:Y:S02]  /*75d0*/  LOP3.LUT R36, R40, 0xffff0000, RZ, 0xc0, !PT ;  /* 0xffff000028247812 */ /* 0x000fe400078ec0ff */
[C---:B------:R-:W-:Y:S02]  /*75e0*/  SHF.L.U32 R21, R41.reuse, 0x10, RZ ;  /* 0x0000001029157819 */ /* 0x040fe400000006ff */
[----:B------:R-:W-:Y:S02]  /*75f0*/  LOP3.LUT R38, R41, 0xffff0000, RZ, 0xc0, !PT ;  /* 0xffff000029267812 */ /* 0x000fe400078ec0ff */
[C---:B------:R-:W-:Y:S01]  /*7600*/  SHF.L.U32 R37, R42.reuse, 0x10, RZ ;  /* 0x000000102a257819 */ /* 0x040fe200000006ff */
[----:B------:R-:W1:Y:S01]  /*7610*/  LDTM.16dp256bit.x4 R4, tmem[UR4+0x60] ;  /* 0x00006004000479ee */ /* 0x000e620008120000 */
[----:B------:R-:W-:Y:S01]  /*7620*/  LOP3.LUT R40, R42, 0xffff0000, RZ, 0xc0, !PT ;  /* 0xffff00002a287812 */ /* 0x000fe200078ec0ff */
[----:B------:R-:W-:Y:S01]  /*7630*/  NOP ;  /* 0x0000000000007918 */ /* 0x000fe20000000000 */
[C---:B------:R-:W-:Y:S01]  /*7640*/  SHF.L.U32 R39, R43.reuse, 0x10, RZ ;  /* 0x000000102b277819 */ /* 0x040fe200000006ff */
[----:B------:R-:W-:Y:S01]  /*7650*/  UIADD3 UR5, UPT, UPT, UR5, 0xe0, URZ ;  /* 0x000000e005057890 */ /* 0x000fe2000fffe0ff */
[----:B------:R-:W-:Y:S02]  /*7660*/  LOP3.LUT R41, R43, 0xffff0000, RZ, 0xc0, !PT ;  /* 0xffff00002b297812 */ /* 0x000fe400078ec0ff */
[C---:B------:R-:W-:Y:S01]  /*7670*/  SHF.L.U32 R42, R48.reuse, 0x10, RZ ;  /* 0x00000010302a7819 */ /* 0x040fe200000006ff */
[----:B------:R-:W-:Y:S01]  /*7680*/  UPRMT UR5, UR37, 0x654, UR5 ;  /* 0x0000065425057896 */ /* 0x000fe20008000005 */
[----:B------:R-:W-:Y:S02]  /*7690*/  LOP3.LUT R43, R48, 0xffff0000, RZ, 0xc0, !PT ;  /* 0xffff0000302b7812 */ /* 0x000fe400078ec0ff */
[C---:B------:R-:W-:Y:S02]  /*76a0*/  SHF.L.U32 R44, R49.reuse, 0x10, RZ ;  /* 0x00000010312c7819 */ /* 0x040fe400000006ff */
[----:B------:R-:W-:Y:S02]  /*76b0*/  LOP3.LUT R46, R49, 0xffff0000, RZ, 0xc0, !PT ;  /* 0xffff0000312e7812 */ /* 0x000fe400078ec0ff */
[C---:B------:R-:W-:Y:S02]  /*76c0*/  SHF.L.U32 R45, R50.reuse, 0x10, RZ ;  /* 0x00000010322d7819 */ /* 0x040fe400000006ff */
[----:B-1----:R-:W-:Y:S01]  /*76d0*/  SYNCS.ARRIVE.TRANS64.RED.A1T0 RZ, [UR5], RZ ;  /* 0x000000ffffff79a7 */ /* 0x002fe20008100405 */
[----:B------:R-:W-:Y:S02]  /*76e0*/  LOP3.LUT R48, R50, 0xffff0000, RZ, 0xc0, !PT ;  /* 0xffff000032307812 */ /* 0x000fe400078ec0ff */
[C---:B------:R-:W-:Y:S02]  /*76f0*/  SHF.L.U32 R47, R51.reuse, 0x10, RZ ;  /* 0x00000010332f7819 */ /* 0x040fe400000006ff */
[----:B------:R-:W-:Y:S01]  /*7700*/  LOP3.LUT R50, R51, 0xffff0000, RZ, 0xc0, !PT ;  /* 0xffff000033327812 */ /* 0x000fe200078ec0ff */
[C---:B------:R-:W-:Y:S01]  /*7710*/  FMUL R4, R33.reuse, R4 ;  /* 0x0000000421047220 */ /* 0x040fe20000400000 */
[C---:B------:R-:W-:Y:S01]  /*7720*/  FMUL R5, R33.reuse, R5 ;  /* 0x0000000521057220 */ /* 0x040fe20000400000 */
[C---:B------:R-:W-:Y:S01]  /*7730*/  FMUL R6, R33.reuse, R6 ;  /* 0x0000000621067220 */ /* 0x040fe20000400000 */
[----:B------:R-:W-:Y:S01]  /*7740*/  FMUL R7, R33, R7 ;  /* 0x0000000721077220 */ /* 0x000fe20000400000 */
[C---:B------:R-:W-:Y:S01]  /*7750*/  FFMA R4, R35.reuse, R20, R4 ;  /* 0x0000001423047223 */ /* 0x040fe20000000004 */
[C---:B------:R-:W-:Y:S01]  /*7760*/  FFMA R5, R35.reuse, R36, R5 ;  /* 0x0000002423057223 */ /* 0x040fe20000000005 */
[C---:B------:R-:W-:Y:S01]  /*7770*/  FFMA R6, R35.reuse, R21, R6 ;  /* 0x0000001523067223 */ /* 0x040fe20000000006 */
[----:B------:R-:W-:Y:S01]  /*7780*/  FFMA R7, R35, R38, R7 ;  /* 0x0000002623077223 */ /* 0x000fe20000000007 */
[C---:B------:R-:W-:Y:S01]  /*7790*/  FMUL R8, R33.reuse, R8 ;  /* 0x0000000821087220 */ /* 0x040fe20000400000 */
[----:B------:R-:W-:Y:S01]  /*77a0*/  FMUL R9, R33, R9 ;  /* 0x0000000921097220 */ /* 0x000fe20000400000 */
[----:B---3--:R-:W-:Y:S01]  /*77b0*/  F2FP.BF16.F32.PACK_AB R80, R5, R4 ;  /* 0x000000040550723e */ /* 0x008fe200000010ff */
[----:B------:R-:W-:Y:S01]  /*77c0*/  FMUL R0, R33, R10 ;  /* 0x0000000a21007220 */ /* 0x000fe20000400000 */
[----:B------:R-:W-:Y:S01]  /*77d0*/  F2FP.BF16.F32.PACK_AB R81, R7, R6 ;  /* 0x000000060751723e */ /* 0x000fe200000010ff */
[C---:B------:R-:W-:Y:S01]  /*77e0*/  FFMA R8, R35.reuse, R37, R8 ;  /* 0x0000002523087223 */ /* 0x040fe20000000008 */
[----:B------:R-:W-:Y:S01]  /*77f0*/  FFMA R9, R35, R40, R9 ;  /* 0x0000002823097223 */ /* 0x000fe20000000009 */
[C---:B------:R-:W-:Y:S01]  /*7800*/  FMUL R2, R33.reuse, R11 ;  /* 0x0000000b21027220 */ /* 0x040fe20000400000 */
[C---:B--2---:R-:W-:Y:S01]  /*7810*/  FMUL R3, R33.reuse, R12 ;  /* 0x0000000c21037220 */ /* 0x044fe20000400000 */
[----:B------:R-:W-:Y:S01]  /*7820*/  FMUL R10, R33, R13 ;  /* 0x0000000d210a7220 */ /* 0x000fe20000400000 */
[----:B------:R-:W-:Y:S01]  /*7830*/  FFMA R0, R35, R39, R0 ;  /* 0x0000002723007223 */ /* 0x000fe20000000000 */
        /* <DEDUP_REMOVED lines=40> */
.L_x_125:
[----:B------:R-:W-:Y:S05]  /*7ac0*/  BSYNC.RECONVERGENT B0 ;  /* 0x0000000000007941 */ /* 0x000fea0003800200 */
.L_x_124:
[----:B------:R-:W-:Y:S01]  /*7ad0*/  BAR.SYNC.DEFER_BLOCKING 0x1, 0x80 ;  /* 0x0042000000007b1d */ /* 0x000fe20000010000 */
[----:B------:R-:W-:Y:S01]  /*7ae0*/  UISETP.NE.AND UP0, UPT, UR49, -0x4, UPT ;  /* 0xfffffffc3100788c */ /* 0x000fe2000bf05270 */
[----:B------:R-:W-:Y:S08]  /*7af0*/  IADD3 R0, PT, PT, R30, 0x1, RZ ;  /* 0x000000011e007810 */ /* 0x000ff00007ffe0ff */
[----:B------:R-:W-:Y:S05]  /*7b00*/  BRA.U !UP0, `(.L_x_126) ;  /* 0x0000000108287547 */ /* 0x000fea000b800000 */
[----:B------:R-:W-:Y:S01]  /*7b10*/  ISETP.NE.AND P0, PT, R76, RZ, PT ;  /* 0x000000ff4c00720c */ /* 0x000fe20003f05270 */
[----:B------:R-:W-:Y:S01]  /*7b20*/  IMAD.U32 R3, RZ, RZ, UR51 ;  /* 0x00000033ff037e24 */ /* 0x000fe2000f8e00ff */
[----:B------:R-:W-:Y:S01]  /*7b30*/  UIADD3 UR51, UPT, UPT, UR51, 0x1, URZ ;  /* 0x0000000133337890 */ /* 0x000fe2000fffe0ff */
[----:B------:R-:W-:Y:S03]  /*7b40*/  IMAD.U32 R2, RZ, RZ, UR37 ;  /* 0x00000025ff027e24 */ /* 0x000fe6000f8e00ff */
[----:B------:R-:W-:Y:S04]  /*7b50*/  UISETP.NE.AND UP0, UPT, UR51, 0x4, UPT ;  /* 0x000000043300788c */ /* 0x000fe8000bf05270 */
[----:B------:R-:W-:Y:S03]  /*7b60*/  USEL UR51, UR51, URZ, UP0 ;  /* 0x000000ff33337287 */ /* 0x000fe60008000000 */
[----:B------:R-:W-:Y:S05]  /*7b70*/  @P0 LEA R3, R3, UR48, 0x3 ;  /* 0x0000003003030c11 */ /* 0x000fea000f8e18ff */
[----:B------:R-:W-:Y:S05]  /*7b80*/  @P0 VIADD R3, R3, 0x70 ;  /* 0x0000007003030836 */ /* 0x000fea0000000000 */
[----:B------:R-:W-:Y:S04]  /*7b90*/  @P0 PRMT R2, R2, 0x654, R3 ;  /* 0x0000065402020816 */ /* 0x000fe80000000003 */
[----:B------:R2:W-:Y:S03]  /*7ba0*/  @P0 SYNCS.ARRIVE.TRANS64.RED.A1T0 RZ, [R2+URZ], RZ ;  /* 0x000000ff02ff09a7 */ /* 0x0005e600081004ff */
.L_x_126:
[----:B------:R-:W-:Y:S01]  /*7bb0*/  ISETP.NE.AND P2, PT, R73, RZ, PT ;  /* 0x000000ff4900720c */ /* 0x000fe20003f45270 */
[----:B------:R-:W-:Y:S01]  /*7bc0*/  UIADD3 UR49, UPT, UPT, UR49, 0x4, URZ ;  /* 0x0000000431317890 */ /* 0x000fe2000fffe0ff */
[----:B------:R-:W-:Y:S01]  /*7bd0*/  ISETP.NE.AND P0, PT, R75, 0x2, PT ;  /* 0x000000024b00780c */ /* 0x000fe20003f05270 */
[----:B------:R-:W-:Y:S01]  /*7be0*/  IMAD.IADD R20, R29, 0x1, R58 ;  /* 0x000000011d147824 */ /* 0x000fe200078e023a */
[----:B------:R-:W-:Y:S01]  /*7bf0*/  ISETP.NE.AND P1, PT, R0, 0x4, PT ;  /* 0x000000040000780c */ /* 0x000fe20003f25270 */
[----:B------:R-:W-:Y:S01]  /*7c00*/  IMAD.IADD R21, R31, 0x1, R60 ;  /* 0x000000011f157824 */ /* 0x000fe200078e023c */
[----:B------:R-:W-:Y:S02]  /*7c10*/  SEL R3, RZ, 0x1, P0 ;  /* 0x00000001ff037807 */ /* 0x000fe40000000000 */
[----:B--2---:R-:W-:Y:S02]  /*7c20*/  SEL R2, RZ, 0x1, P1 ;  /* 0x00000001ff027807 */ /* 0x004fe40000800000 */
[----:B------:R-:W-:Y:S02]  /*7c30*/  LOP3.LUT R68, R68, R3, RZ, 0x3c, !PT ;  /* 0x0000000344447212 */ /* 0x000fe400078e3cff */
[----:B------:R-:W-:Y:S02]  /*7c40*/  LOP3.LUT R69, R69, R2, RZ, 0x3c, !PT ;  /* 0x0000000245457212 */ /* 0x000fe400078e3cff */
[----:B------:R-:W-:Y:S02]  /*7c50*/  @P2 R2UR UR36, R67 ;  /* 0x00000000432422ca */ /* 0x000fe400000e0000 */
[----:B------:R-:W-:Y:S02]  /*7c60*/  SEL R75, R75, RZ, P0 ;  /* 0x000000ff4b4b7207 */ /* 0x000fe40000000000 */
[----:B------:R-:W-:Y:S01]  /*7c70*/  SEL R30, R0, RZ, P1 ;  /* 0x000000ff001e7207 */ /* 0x000fe20000800000 */
[----:B------:R-:W-:Y:S10]  /*7c80*/  @P2 BRA `(.L_x_127) ;  /* 0xffffffd000182947 */ /* 0x000ff4000383ffff */
[----:B------:R-:W-:-:S09]  /*7c90*/  UISETP.NE.AND UP0, UPT, UR50, URZ, UPT ;  /* 0x000000ff3200728c */ /* 0x000fd2000bf05270 */
[----:B------:R-:W-:Y:S05]  /*7ca0*/  BRA.U !UP0, `(.L_x_128) ;  /* 0x0000000108487547 */ /* 0x000fea000b800000 */
[----:B------:R-:W2:Y:S02]  /*7cb0*/  LDCU.64 UR4, c[0x0][0x890] ;  /* 0x00011200ff0477ac */ /* 0x000ea40008000a00 */
[----:B--2---:R-:W-:-:S04]  /*7cc0*/  UISETP.NE.U32.AND UP0, UPT, UR4, URZ, UPT ;  /* 0x000000ff0400728c */ /* 0x004fc8000bf05070 */
[----:B------:R-:W-:-:S09]  /*7cd0*/  UISETP.NE.AND.EX UP0, UPT, UR5, URZ, UPT, UP0 ;  /* 0x000000ff0500728c */ /* 0x000fd2000bf05300 */
[----:B------:R-:W-:Y:S05]  /*7ce0*/  BRA.U UP0, `(.L_x_129) ;  /* 0x00000001000c7547 */ /* 0x000fea000b800000 */
[----:B------:R-:W-:-:S13]  /*7cf0*/  FSETP.NEU.AND P0, PT, R35, RZ, PT ;  /* 0x000000ff2300720b */ /* 0x000fda0003f0d000 */
[----:B------:R-:W-:Y:S05]  /*7d00*/  @!P0 EXIT ;  /* 0x000000000000894d */ /* 0x000fea0003800000 */
[----:B------:R-:W-:Y:S05]  /*7d10*/  BRA `(.L_x_128) ;  /* 0x00000000002c7947 */ /* 0x000fea0003800000 */
.L_x_129:
[----:B------:R-:W-:Y:S01]  /*7d20*/  ISETP.NE.AND P0, PT, R74, RZ, PT ;  /* 0x000000ff4a00720c */ /* 0x000fe20003f05270 */
[----:B------:R-:W-:-:S12]  /*7d30*/  BSSY.RECONVERGENT B0, `(.L_x_128) ;  /* 0x0000009000007945 */ /* 0x000fd80003800200 */
[----:B------:R-:W-:Y:S05]  /*7d40*/  @P0 BRA `(.L_x_130) ;  /* 0x0000000000140947 */ /* 0x000fea0003800000 */
[----:B------:R-:W2:Y:S02]  /*7d50*/  LDCU.64 UR4, c[0x0][0x888] ;  /* 0x00011100ff0477ac */ /* 0x000ea40008000a00 */
[----:B--2---:R-:W-:-:S04]  /*7d60*/  ISETP.NE.U32.AND P0, PT, RZ, UR4, PT ;  /* 0x00000004ff007c0c */ /* 0x004fc8000bf05070 */
[----:B------:R-:W-:-:S13]  /*7d70*/  ISETP.NE.AND.EX P0, PT, RZ, UR5, PT, P0 ;  /* 0x00000005ff007c0c */ /* 0x000fda000bf05300 */
[----:B------:R-:W-:Y:S05]  /*7d80*/  @!P0 EXIT ;  /* 0x000000000000894d */ /* 0x000fea0003800000 */
[----:B------:R-:W-:Y:S05]  /*7d90*/  BRA `(.L_x_131) ;  /* 0x0000000000087947 */ /* 0x000fea0003800000 */
.L_x_130:
[----:B------:R-:W-:-:S13]  /*7da0*/  FSETP.NEU.AND P0, PT, R35, RZ, PT ;  /* 0x000000ff2300720b */ /* 0x000fda0003f0d000 */
[----:B------:R-:W-:Y:S05]  /*7db0*/  @!P0 EXIT ;  /* 0x000000000000894d */ /* 0x000fea0003800000 */
.L_x_131:
[----:B------:R-:W-:Y:S05]  /*7dc0*/  BSYNC.RECONVERGENT B0 ;  /* 0x0000000000007941 */ /* 0x000fea0003800200 */
.L_x_128:
[----:B------:R-:W-:Y:S01]  /*7dd0*/  ULEA UR4, UR51, UR48, 0x3 ;  /* 0x0000003033047291 */ /* 0x000fe2000f8e18ff */
[----:B------:R-:W-:-:S04]  /*7de0*/  DEPBAR.LE SB0, 0x0 ;  /* 0x000080000000791a */ /* 0x000fc80000000000 */
[----:B------:R-:W-:-:S04]  /*7df0*/  UIADD3 UR4, UPT, UPT, UR4, 0x70, URZ ;  /* 0x0000007004047890 */ /* 0x000fc8000fffe0ff */
[----:B------:R-:W-:-:S09]  /*7e00*/  UPRMT UR4, UR37, 0x654, UR4 ;  /* 0x0000065425047896 */ /* 0x000fd20008000004 */
[----:B------:R-:W-:Y:S01]  /*7e10*/  SYNCS.ARRIVE.TRANS64.RED.A1T0 RZ, [UR4], RZ ;  /* 0x000000ffffff79a7 */ /* 0x000fe20008100404 */
[----:B------:R-:W-:Y:S05]  /*7e20*/  EXIT ;  /* 0x000000000000794d */ /* 0x000fea0003800000 */
.L_x_19:
[----:B--2---:R2:W1:Y:S02]  /*7e30*/  SYNCS.PHASECHK.TRANS64.TRYWAIT P0, [R3+URZ+0x110], R2 ;  /* 0x00011002030075a7 */ /* 0x00446400080011ff */
[----:B-1----:R-:W-:Y:S05]  /*7e40*/  @!P0 NANOSLEEP.SYNCS 0x989680 ;  /* 0x009896800000895d */ /* 0x002fea0003900000 */
[----:B------:R-:W1:Y:S02]  /*7e50*/  @!P0 SYNCS.PHASECHK.TRANS64 P0, [R3+URZ+0x110], R2 ;  /* 0x00011002030085a7 */ /* 0x000e6400080010ff */
[----:B-1----:R-:W-:Y:S05]  /*7e60*/  @!P0 BRA `(.L_x_19) ;  /* 0xfffffffc00f08947 */ /* 0x002fea000383ffff */
[----:B------:R-:W-:Y:S05]  /*7e70*/  BRA `(.L_x_132) ;  /* 0xffffff9400e47947 */ /* 0x000fea000383ffff */
.L_x_22:
[----:B-1----:R-:W-:-:S07]  /*7e80*/  MOV R2, UR33 ;  /* 0x0000002100027c02 */ /* 0x002fce0008000f00 */
.L_x_133:
[----:B-1----:R1:W2:Y:S02]  /*7e90*/  SYNCS.PHASECHK.TRANS64.TRYWAIT P0, [R2+URZ+0x28], R5 ;  /* 0x00002805020075a7 */ /* 0x0022a400080011ff */
[----:B--2---:R-:W-:Y:S05]  /*7ea0*/  @!P0 NANOSLEEP.SYNCS 0x989680 ;  /* 0x009896800000895d */ /* 0x004fea0003900000 */
[----:B------:R-:W2:Y:S02]  /*7eb0*/  @!P0 SYNCS.PHASECHK.TRANS64 P0, [R2+URZ+0x28], R5 ;  /* 0x00002805020085a7 */ /* 0x000ea400080010ff */
[----:B--2---:R-:W-:Y:S05]  /*7ec0*/  @!P0 BRA `(.L_x_133) ;  /* 0xfffffffc00f08947 */ /* 0x004fea000383ffff */
[----:B------:R-:W-:Y:S05]  /*7ed0*/  BRA `(.L_x_21) ;  /* 0xffffff9800347947 */ /* 0x000fea000383ffff */
.L_x_28:
[----:B-1----:R-:W-:-:S07]  /*7ee0*/  MOV R2, UR17 ;  /* 0x0000001100027c02 */ /* 0x002fce0008000f00 */
.L_x_134:
[----:B-1----:R1:W2:Y:S02]  /*7ef0*/  SYNCS.PHASECHK.TRANS64.TRYWAIT P0, [R2+URZ+0x28], R5 ;  /* 0x00002805020075a7 */ /* 0x0022a400080011ff */
[----:B--2---:R-:W-:Y:S05]  /*7f00*/  @!P0 NANOSLEEP.SYNCS 0x989680 ;  /* 0x009896800000895d */ /* 0x004fea0003900000 */
[----:B------:R-:W2:Y:S02]  /*7f10*/  @!P0 SYNCS.PHASECHK.TRANS64 P0, [R2+URZ+0x28], R5 ;  /* 0x00002805020085a7 */ /* 0x000ea400080010ff */
[----:B--2---:R-:W-:Y:S05]  /*7f20*/  @!P0 BRA `(.L_x_134) ;  /* 0xfffffffc00f08947 */ /* 0x004fea000383ffff */
[----:B------:R-:W-:Y:S05]  /*7f30*/  BRA `(.L_x_27) ;  /* 0xffffff9800dc7947 */ /* 0x000fea000383ffff */
.L_x_32:
[----:B-1----:R1:W2:Y:S02]  /*7f40*/  SYNCS.PHASECHK.TRANS64.TRYWAIT P0, [R2+URZ+0xa0], R3 ;  /* 0x0000a003020075a7 */ /* 0x0022a400080011ff */
[----:B--2---:R-:W-:Y:S05]  /*7f50*/  @!P0 NANOSLEEP.SYNCS 0x989680 ;  /* 0x009896800000895d */ /* 0x004fea0003900000 */
[----:B------:R-:W2:Y:S02]  /*7f60*/  @!P0 SYNCS.PHASECHK.TRANS64 P0, [R2+URZ+0xa0], R3 ;  /* 0x0000a003020085a7 */ /* 0x000ea400080010ff */
[----:B--2---:R-:W-:Y:S05]  /*7f70*/  @!P0 BRA `(.L_x_32) ;  /* 0xfffffffc00f08947 */ /* 0x004fea000383ffff */
[----:B------:R-:W-:Y:S05]  /*7f80*/  BRA `(.L_x_135) ;  /* 0xffffff9c006c7947 */ /* 0x000fea000383ffff */
.L_x_36:
[----:B----4-:R-:W-:-:S07]  /*7f90*/  MOV R0, UR5 ;  /* 0x0000000500007c02 */ /* 0x010fce0008000f00 */
.L_x_136:
[----:B-1----:R1:W2:Y:S02]  /*7fa0*/  SYNCS.PHASECHK.TRANS64.TRYWAIT P0, [R0+URZ], R3 ;  /* 0x00000003000075a7 */ /* 0x0022a400080011ff */
[----:B--2---:R-:W-:Y:S05]  /*7fb0*/  @!P0 NANOSLEEP.SYNCS 0x989680 ;  /* 0x009896800000895d */ /* 0x004fea0003900000 */
[----:B------:R-:W2:Y:S02]  /*7fc0*/  @!P0 SYNCS.PHASECHK.TRANS64 P0, [R0+URZ], R3 ;  /* 0x00000003000085a7 */ /* 0x000ea400080010ff */
[----:B--2---:R-:W-:Y:S05]  /*7fd0*/  @!P0 BRA `(.L_x_136) ;  /* 0xfffffffc00f08947 */ /* 0x004fea000383ffff */
[----:B------:R-:W-:Y:S05]  /*7fe0*/  BRA `(.L_x_137) ;  /* 0xffffffa000dc7947 */ /* 0x000fea000383ffff */
.L_x_37:
[----:B----4-:R-:W-:-:S07]  /*7ff0*/  MOV R0, UR5 ;  /* 0x0000000500007c02 */ /* 0x010fce0008000f00 */
.L_x_138:
[----:B-1----:R1:W2:Y:S02]  /*8000*/  SYNCS.PHASECHK.TRANS64.TRYWAIT P0, [R0+URZ], R3 ;  /* 0x00000003000075a7 */ /* 0x0022a400080011ff */
[----:B--2---:R-:W-:Y:S05]  /*8010*/  @!P0 NANOSLEEP.SYNCS 0x989680 ;  /* 0x009896800000895d */ /* 0x004fea0003900000 */
[----:B------:R-:W2:Y:S02]  /*8020*/  @!P0 SYNCS.PHASECHK.TRANS64 P0, [R0+URZ], R3 ;  /* 0x00000003000085a7 */ /* 0x000ea400080010ff */
[----:B--2---:R-:W-:Y:S05]  /*8030*/  @!P0 BRA `(.L_x_138) ;  /* 0xfffffffc00f08947 */ /* 0x004fea000383ffff */
[----:B------:R-:W-:Y:S05]  /*8040*/  BRA `(.L_x_139) ;  /* 0xffffffa000e87947 */ /* 0x000fea000383ffff */
.L_x_38:
[----:B----4-:R-:W-:-:S07]  /*8050*/  MOV R0, UR5 ;  /* 0x0000000500007c02 */ /* 0x010fce0008000f00 */
.L_x_140:
[----:B-1----:R1:W2:Y:S02]  /*8060*/  SYNCS.PHASECHK.TRANS64.TRYWAIT P0, [R0+URZ], R3 ;  /* 0x00000003000075a7 */ /* 0x0022a400080011ff */
[----:B--2---:R-:W-:Y:S05]  /*8070*/  @!P0 NANOSLEEP.SYNCS 0x989680 ;  /* 0x009896800000895d */ /* 0x004fea0003900000 */
[----:B------:R-:W2:Y:S02]  /*8080*/  @!P0 SYNCS.PHASECHK.TRANS64 P0, [R0+URZ], R3 ;  /* 0x00000003000085a7 */ /* 0x000ea400080010ff */
[----:B--2---:R-:W-:Y:S05]  /*8090*/  @!P0 BRA `(.L_x_140) ;  /* 0xfffffffc00f08947 */ /* 0x004fea000383ffff */
[----:B------:R-:W-:Y:S05]  /*80a0*/  BRA `(.L_x_141) ;  /* 0xffffffa000f47947 */ /* 0x000fea000383ffff */
.L_x_39:
[----:B----4-:R-:W-:-:S07]  /*80b0*/  MOV R0, UR5 ;  /* 0x0000000500007c02 */ /* 0x010fce0008000f00 */
.L_x_142:
[----:B-1----:R1:W2:Y:S02]  /*80c0*/  SYNCS.PHASECHK.TRANS64.TRYWAIT P0, [R0+URZ], R3 ;  /* 0x00000003000075a7 */ /* 0x0022a400080011ff */
[----:B--2---:R-:W-:Y:S05]  /*80d0*/  @!P0 NANOSLEEP.SYNCS 0x989680 ;  /* 0x009896800000895d */ /* 0x004fea0003900000 */
[----:B------:R-:W2:Y:S02]  /*80e0*/  @!P0 SYNCS.PHASECHK.TRANS64 P0, [R0+URZ], R3 ;  /* 0x00000003000085a7 */ /* 0x000ea400080010ff */
[----:B--2---:R-:W-:Y:S05]  /*80f0*/  @!P0 BRA `(.L_x_142) ;  /* 0xfffffffc00f08947 */ /* 0x004fea000383ffff */
[----:B------:R-:W-:Y:S05]  /*8100*/  BRA `(.L_x_143) ;  /* 0xffffffa400007947 */ /* 0x000fea000383ffff */
.L_x_42:
[----:B-1----:R1:W2:Y:S02]  /*8110*/  SYNCS.PHASECHK.TRANS64.TRYWAIT P0, [R0+URZ+0x100], R5 ;  /* 0x00010005000075a7 */ /* 0x0022a400080011ff */
[----:B--2---:R-:W-:Y:S05]  /*8120*/  @!P0 NANOSLEEP.SYNCS 0x989680 ;  /* 0x009896800000895d */ /* 0x004fea0003900000 */
[----:B------:R-:W2:Y:S02]  /*8130*/  @!P0 SYNCS.PHASECHK.TRANS64 P0, [R0+URZ+0x100], R5 ;  /* 0x00010005000085a7 */ /* 0x000ea400080010ff */
[----:B--2---:R-:W-:Y:S05]  /*8140*/  @!P0 BRA `(.L_x_42) ;  /* 0xfffffffc00f08947 */ /* 0x004fea000383ffff */
[----:B------:R-:W-:Y:S05]  /*8150*/  BRA `(.L_x_144) ;  /* 0xffffffa4005c7947 */ /* 0x000fea000383ffff */
.L_x_43:
[----:B------:R-:W-:-:S07]  /*8160*/  MOV R0, UR5 ;  /* 0x0000000500007c02 */ /* 0x000fce0008000f00 */
.L_x_145:
[----:B-1----:R1:W2:Y:S02]  /*8170*/  SYNCS.PHASECHK.TRANS64.TRYWAIT P0, [R0+URZ+0xb0], R5 ;  /* 0x0000b005000075a7 */ /* 0x0022a400080011ff */
[----:B--2---:R-:W-:Y:S05]  /*8180*/  @!P0 NANOSLEEP.SYNCS 0x989680 ;  /* 0x009896800000895d */ /* 0x004fea0003900000 */
[----:B------:R-:W2:Y:S02]  /*8190*/  @!P0 SYNCS.PHASECHK.TRANS64 P0, [R0+URZ+0xb0], R5 ;  /* 0x0000b005000085a7 */ /* 0x000ea400080010ff */
[----:B--2---:R-:W-:Y:S05]  /*81a0*/  @!P0 BRA `(.L_x_145) ;  /* 0xfffffffc00f08947 */ /* 0x004fea000383ffff */
[----:B------:R-:W-:Y:S05]  /*81b0*/  BRA `(.L_x_146) ;  /* 0xffffffa4006c7947 */ /* 0x000fea000383ffff */
.L_x_44:
[----:B-1----:R1:W2:Y:S02]  /*81c0*/  SYNCS.PHASECHK.TRANS64.TRYWAIT P1, [R0+URZ+0xa0], R5 ;  /* 0x0000a005000075a7 */ /* 0x0022a400080211ff */
[----:B--2---:R-:W-:Y:S05]  /*81d0*/  @!P1 NANOSLEEP.SYNCS 0x989680 ;  /* 0x009896800000995d */ /* 0x004fea0003900000 */
[----:B------:R-:W2:Y:S02]  /*81e0*/  @!P1 SYNCS.PHASECHK.TRANS64 P1, [R0+URZ+0xa0], R5 ;  /* 0x0000a005000095a7 */ /* 0x000ea400080210ff */
[----:B--2---:R-:W-:Y:S05]  /*81f0*/  @!P1 BRA `(.L_x_44) ;  /* 0xfffffffc00f09947 */ /* 0x004fea000383ffff */
[----:B------:R-:W-:Y:S05]  /*8200*/  BRA `(.L_x_147) ;  /* 0xffffffa4009c7947 */ /* 0x000fea000383ffff */
.L_x_47:
[----:B------:R-:W-:-:S07]  /*8210*/  MOV R0, UR5 ;  /* 0x0000000500007c02 */ /* 0x000fce0008000f00 */
.L_x_148:
[----:B-1----:R1:W2:Y:S02]  /*8220*/  SYNCS.PHASECHK.TRANS64.TRYWAIT P0, [R0+URZ+0xb0], R3 ;  /* 0x0000b003000075a7 */ /* 0x0022a400080011ff */
[----:B--2---:R-:W-:Y:S05]  /*8230*/  @!P0 NANOSLEEP.SYNCS 0x989680 ;  /* 0x009896800000895d */ /* 0x004fea0003900000 */
[----:B------:R-:W2:Y:S02]  /*8240*/  @!P0 SYNCS.PHASECHK.TRANS64 P0, [R0+URZ+0xb0], R3 ;  /* 0x0000b003000085a7 */ /* 0x000ea400080010ff */
[----:B--2---:R-:W-:Y:S05]  /*8250*/  @!P0 BRA `(.L_x_148) ;  /* 0xfffffffc00f08947 */ /* 0x004fea000383ffff */
[----:B------:R-:W-:Y:S05]  /*8260*/  BRA `(.L_x_46) ;  /* 0xffffffa400f07947 */ /* 0x000fea000383ffff */
.L_x_54:
[----:B-1----:R1:W2:Y:S02]  /*8270*/  SYNCS.PHASECHK.TRANS64.TRYWAIT P1, [R0+URZ+0xa0], R5 ;  /* 0x0000a005000075a7 */ /* 0x0022a400080211ff */
[----:B--2---:R-:W-:Y:S05]  /*8280*/  @!P1 NANOSLEEP.SYNCS 0x989680 ;  /* 0x009896800000995d */ /* 0x004fea0003900000 */
[----:B------:R-:W2:Y:S02]  /*8290*/  @!P1 SYNCS.PHASECHK.TRANS64 P1, [R0+URZ+0xa0], R5 ;  /* 0x0000a005000095a7 */ /* 0x000ea400080210ff */
[----:B--2---:R-:W-:Y:S05]  /*82a0*/  @!P1 BRA `(.L_x_54) ;  /* 0xfffffffc00f09947 */ /* 0x004fea000383ffff */
[----:B------:R-:W-:Y:S05]  /*82b0*/  BRA `(.L_x_149) ;  /* 0xffffffac00507947 */ /* 0x000fea000383ffff */
.L_x_55:
[----:B------:R-:W-:-:S07]  /*82c0*/  MOV R3, UR8 ;  /* 0x0000000800037c02 */ /* 0x000fce0008000f00 */
.L_x_150:
[----:B-1----:R1:W2:Y:S02]  /*82d0*/  SYNCS.PHASECHK.TRANS64.TRYWAIT P0, [R3+URZ+0xe0], R0 ;  /* 0x0000e000030075a7 */ /* 0x0022a400080011ff */
[----:B--2---:R-:W-:Y:S05]  /*82e0*/  @!P0 NANOSLEEP.SYNCS 0x989680 ;  /* 0x009896800000895d */ /* 0x004fea0003900000 */
[----:B------:R-:W2:Y:S02]  /*82f0*/  @!P0 SYNCS.PHASECHK.TRANS64 P0, [R3+URZ+0xe0], R0 ;  /* 0x0000e000030085a7 */ /* 0x000ea400080010ff */
[----:B--2---:R-:W-:Y:S05]  /*8300*/  @!P0 BRA `(.L_x_150) ;  /* 0xfffffffc00f08947 */ /* 0x004fea000383ffff */
[----:B------:R-:W-:Y:S05]  /*8310*/  BRA `(.L_x_151) ;  /* 0xffffffac00a07947 */ /* 0x000fea000383ffff */
.L_x_58:
[----:B------:R-:W-:Y:S07]  /*8320*/  MOV R0, UR7 ;  /* 0x0000000700007c02 */ /* 0x000fee0008000f00 */
.L_x_152:
[----:B-1----:R1:W2:Y:S02]  /*8330*/  SYNCS.PHASECHK.TRANS64.TRYWAIT P0, [R0+URZ], R3 ;  /* 0x00000003000075a7 */ /* 0x0022a400080011ff */
[----:B--2---:R-:W-:Y:S05]  /*8340*/  @!P0 NANOSLEEP.SYNCS 0x989680 ;  /* 0x009896800000895d */ /* 0x004fea0003900000 */
[----:B------:R-:W2:Y:S02]  /*8350*/  @!P0 SYNCS.PHASECHK.TRANS64 P0, [R0+URZ], R3 ;  /* 0x00000003000085a7 */ /* 0x000ea400080010ff */
[----:B--2---:R-:W-:Y:S05]  /*8360*/  @!P0 BRA `(.L_x_152) ;  /* 0xfffffffc00f08947 */ /* 0x004fea000383ffff */
[----:B------:R-:W-:Y:S05]  /*8370*/  BRA `(.L_x_57) ;  /* 0xffffffac00bc7947 */ /* 0x000fea000383ffff */
.L_x_61:
[----:B------:R-:W-:-:S07]  /*8380*/  MOV R0, UR5 ;  /* 0x0000000500007c02 */ /* 0x000fce0008000f00 */
.L_x_153:
[----:B--2---:R2:W3:Y:S02]  /*8390*/  SYNCS.PHASECHK.TRANS64.TRYWAIT P0, [R0+URZ], R3 ;  /* 0x00000003000075a7 */ /* 0x0044e400080011ff */
[----:B---3--:R-:W-:Y:S05]  /*83a0*/  @!P0 NANOSLEEP.SYNCS 0x989680 ;  /* 0x009896800000895d */ /* 0x008fea0003900000 */
[----:B------:R-:W3:Y:S02]  /*83b0*/  @!P0 SYNCS.PHASECHK.TRANS64 P0, [R0+URZ], R3 ;  /* 0x00000003000085a7 */ /* 0x000ee400080010ff */
[----:B---3--:R-:W-:Y:S05]  /*83c0*/  @!P0 BRA `(.L_x_153) ;  /* 0xfffffffc00f08947 */ /* 0x008fea000383ffff */
[----:B------:R-:W-:Y:S05]  /*83d0*/  BRA `(.L_x_154) ;  /* 0xffffffb000707947 */ /* 0x000fea000383ffff */
.L_x_62:
[----:B------:R-:W-:-:S07]  /*83e0*/  MOV R0, UR5 ;  /* 0x0000000500007c02 */ /* 0x000fce0008000f00 */
.L_x_155:
[----:B-1----:R1:W2:Y:S02]  /*83f0*/  SYNCS.PHASECHK.TRANS64.TRYWAIT P0, [R0+URZ], R3 ;  /* 0x00000003000075a7 */ /* 0x0022a400080011ff */
[----:B--2---:R-:W-:Y:S05]  /*8400*/  @!P0 NANOSLEEP.SYNCS 0x989680 ;  /* 0x009896800000895d */ /* 0x004fea0003900000 */
[----:B------:R-:W2:Y:S02]  /*8410*/  @!P0 SYNCS.PHASECHK.TRANS64 P0, [R0+URZ], R3 ;  /* 0x00000003000085a7 */ /* 0x000ea400080010ff */
[----:B--2---:R-:W-:Y:S05]  /*8420*/  @!P0 BRA `(.L_x_155) ;  /* 0xfffffffc00f08947 */ /* 0x004fea000383ffff */
[----:B------:R-:W-:Y:S05]  /*8430*/  BRA `(.L_x_156) ;  /* 0xffffffb0007c7947 */ /* 0x000fea000383ffff */
.L_x_63:
[----:B------:R-:W-:-:S07]  /*8440*/  MOV R0, UR5 ;  /* 0x0000000500007c02 */ /* 0x000fce0008000f00 */
.L_x_157:
[----:B-1----:R1:W2:Y:S02]  /*8450*/  SYNCS.PHASECHK.TRANS64.TRYWAIT P0, [R0+URZ], R3 ;  /* 0x00000003000075a7 */ /* 0x0022a400080011ff */
[----:B--2---:R-:W-:Y:S05]  /*8460*/  @!P0 NANOSLEEP.SYNCS 0x989680 ;  /* 0x009896800000895d */ /* 0x004fea0003900000 */
[----:B------:R-:W2:Y:S02]  /*8470*/  @!P0 SYNCS.PHASECHK.TRANS64 P0, [R0+URZ], R3 ;  /* 0x00000003000085a7 */ /* 0x000ea400080010ff */
[----:B--2---:R-:W-:Y:S05]  /*8480*/  @!P0 BRA `(.L_x_157) ;  /* 0xfffffffc00f08947 */ /* 0x004fea000383ffff */
[----:B------:R-:W-:Y:S05]  /*8490*/  BRA `(.L_x_158) ;  /* 0xffffffb000887947 */ /* 0x000fea000383ffff */
.L_x_64:
[----:B------:R-:W-:-:S07]  /*84a0*/  MOV R0, UR7 ;  /* 0x0000000700007c02 */ /* 0x000fce0008000f00 */
.L_x_159:
[----:B-1----:R1:W2:Y:S02]  /*84b0*/  SYNCS.PHASECHK.TRANS64.TRYWAIT P0, [R0+URZ], R3 ;  /* 0x00000003000075a7 */ /* 0x0022a400080011ff */
[----:B--2---:R-:W-:Y:S05]  /*84c0*/  @!P0 NANOSLEEP.SYNCS 0x989680 ;  /* 0x009896800000895d */ /* 0x004fea0003900000 */
[----:B------:R-:W2:Y:S02]  /*84d0*/  @!P0 SYNCS.PHASECHK.TRANS64 P0, [R0+URZ], R3 ;  /* 0x00000003000085a7 */ /* 0x000ea400080010ff */
[----:B--2---:R-:W-:Y:S05]  /*84e0*/  @!P0 BRA `(.L_x_159) ;  /* 0xfffffffc00f08947 */ /* 0x004fea000383ffff */
[----:B------:R-:W-:Y:S05]  /*84f0*/  BRA `(.L_x_160) ;  /* 0xffffffb000947947 */ /* 0x000fea000383ffff */
.L_x_69:
[----:B--2---:R2:W3:Y:S02]  /*8500*/  SYNCS.PHASECHK.TRANS64.TRYWAIT P0, [R0+URZ+0xa0], R3 ;  /* 0x0000a003000075a7 */ /* 0x0044e400080011ff */
[----:B---3--:R-:W-:Y:S05]  /*8510*/  @!P0 NANOSLEEP.SYNCS 0x989680 ;  /* 0x009896800000895d */ /* 0x008fea0003900000 */
[----:B------:R-:W3:Y:S02]  /*8520*/  @!P0 SYNCS.PHASECHK.TRANS64 P0, [R0+URZ+0xa0], R3 ;  /* 0x0000a003000085a7 */ /* 0x000ee400080010ff */
[----:B---3--:R-:W-:Y:S05]  /*8530*/  @!P0 BRA `(.L_x_69) ;  /* 0xfffffffc00f08947 */ /* 0x008fea000383ffff */
[----:B------:R-:W-:Y:S05]  /*8540*/  BRA `(.L_x_161) ;  /* 0xffffffb400a07947 */ /* 0x000fea000383ffff */
.L_x_72:
[----:B------:R-:W-:Y:S07]  /*8550*/  MOV R0, UR7 ;  /* 0x0000000700007c02 */ /* 0x000fee0008000f00 */
.L_x_162:
[----:B--2---:R2:W3:Y:S02]  /*8560*/  SYNCS.PHASECHK.TRANS64.TRYWAIT P0, [R0+URZ+0x98], R3 ;  /* 0x00009803000075a7 */ /* 0x0044e400080011ff */
[----:B---3--:R-:W-:Y:S05]  /*8570*/  @!P0 NANOSLEEP.SYNCS 0x989680 ;  /* 0x009896800000895d */ /* 0x008fea0003900000 */
[----:B------:R-:W3:Y:S02]  /*8580*/  @!P0 SYNCS.PHASECHK.TRANS64 P0, [R0+URZ+0x98], R3 ;  /* 0x00009803000085a7 */ /* 0x000ee400080010ff */
[----:B---3--:R-:W-:Y:S05]  /*8590*/  @!P0 BRA `(.L_x_162) ;  /* 0xfffffffc00f08947 */ /* 0x008fea000383ffff */
[----:B------:R-:W-:Y:S05]  /*85a0*/  BRA `(.L_x_71) ;  /* 0xffffffb800807947 */ /* 0x000fea000383ffff */
.L_x_75:
[----:B------:R-:W-:Y:S07]  /*85b0*/  MOV R3, UR7 ;  /* 0x0000000700037c02 */ /* 0x000fee0008000f00 */
.L_x_163:
[----:B-1----:R1:W2:Y:S02]  /*85c0*/  SYNCS.PHASECHK.TRANS64.TRYWAIT P0, [R3+URZ+0x70], R12 ;  /* 0x0000700c030075a7 */ /* 0x0022a400080011ff */
[----:B--2---:R-:W-:Y:S05]  /*85d0*/  @!P0 NANOSLEEP.SYNCS 0x989680 ;  /* 0x009896800000895d */ /* 0x004fea0003900000 */
[----:B------:R-:W2:Y:S02]  /*85e0*/  @!P0 SYNCS.PHASECHK.TRANS64 P0, [R3+URZ+0x70], R12 ;  /* 0x0000700c030085a7 */ /* 0x000ea400080010ff */
[----:B--2---:R-:W-:Y:S05]  /*85f0*/  @!P0 BRA `(.L_x_163) ;  /* 0xfffffffc00f08947 */ /* 0x004fea000383ffff */
[----:B------:R-:W-:Y:S05]  /*8600*/  BRA `(.L_x_164) ;  /* 0xffffffb800f87947 */ /* 0x000fea000383ffff */
.L_x_76:
[----:B-1----:R-:W-:Y:S07]  /*8610*/  MOV R3, UR7 ;  /* 0x0000000700037c02 */ /* 0x002fee0008000f00 */
.L_x_165:
[----:B-1----:R1:W2:Y:S02]  /*8620*/  SYNCS.PHASECHK.TRANS64.TRYWAIT P0, [R3+URZ+0x78], R12 ;  /* 0x0000780c030075a7 */ /* 0x0022a400080011ff */
[----:B--2---:R-:W-:Y:S05]  /*8630*/  @!P0 NANOSLEEP.SYNCS 0x989680 ;  /* 0x009896800000895d */ /* 0x004fea0003900000 */
[----:B------:R-:W2:Y:S02]  /*8640*/  @!P0 SYNCS.PHASECHK.TRANS64 P0, [R3+URZ+0x78], R12 ;  /* 0x0000780c030085a7 */ /* 0x000ea400080010ff */
[----:B--2---:R-:W-:Y:S05]  /*8650*/  @!P0 BRA `(.L_x_165) ;  /* 0xfffffffc00f08947 */ /* 0x004fea000383ffff */
[----:B------:R-:W-:Y:S05]  /*8660*/  BRA `(.L_x_166) ;  /* 0xffffffbc00347947 */ /* 0x000fea000383ffff */
.L_x_77:
[----:B-1----:R-:W-:Y:S07]  /*8670*/  MOV R3, UR7 ;  /* 0x0000000700037c02 */ /* 0x002fee0008000f00 */
.L_x_167:
[----:B-1----:R1:W2:Y:S02]  /*8680*/  SYNCS.PHASECHK.TRANS64.TRYWAIT P0, [R3+URZ+0x80], R12 ;  /* 0x0000800c030075a7 */ /* 0x0022a400080011ff */
[----:B--2---:R-:W-:Y:S05]  /*8690*/  @!P0 NANOSLEEP.SYNCS 0x989680 ;  /* 0x009896800000895d */ /* 0x004fea0003900000 */
[----:B------:R-:W2:Y:S02]  /*86a0*/  @!P0 SYNCS.PHASECHK.TRANS64 P0, [R3+URZ+0x80], R12 ;  /* 0x0000800c030085a7 */ /* 0x000ea400080010ff */
[----:B--2---:R-:W-:Y:S05]  /*86b0*/  @!P0 BRA `(.L_x_167) ;  /* 0xfffffffc00f08947 */ /* 0x004fea000383ffff */
[----:B------:R-:W-:Y:S05]  /*86c0*/  BRA `(.L_x_168) ;  /* 0xffffffbc007c7947 */ /* 0x000fea000383ffff */
.L_x_78:
[----:B------:R-:W-:Y:S07]  /*86d0*/  MOV R3, UR7 ;  /* 0x0000000700037c02 */ /* 0x000fee0008000f00 */
.L_x_169:
[----:B-1----:R1:W2:Y:S02]  /*86e0*/  SYNCS.PHASECHK.TRANS64.TRYWAIT P0, [R3+URZ+0x88], R12 ;  /* 0x0000880c030075a7 */ /* 0x0022a400080011ff */
[----:B--2---:R-:W-:Y:S05]  /*86f0*/  @!P0 NANOSLEEP.SYNCS 0x989680 ;  /* 0x009896800000895d */ /* 0x004fea0003900000 */
[----:B------:R-:W2:Y:S02]  /*8700*/  @!P0 SYNCS.PHASECHK.TRANS64 P0, [R3+URZ+0x88], R12 ;  /* 0x0000880c030085a7 */ /* 0x000ea400080010ff */
[----:B--2---:R-:W-:Y:S05]  /*8710*/  @!P0 BRA `(.L_x_169) ;  /* 0xfffffffc00f08947 */ /* 0x004fea000383ffff */
[----:B------:R-:W-:Y:S05]  /*8720*/  BRA `(.L_x_170) ;  /* 0xffffffc000047947 */ /* 0x000fea000383ffff */
.L_x_80:
[----:B------:R-:W-:-:S07]  /*8730*/  MOV R0, UR7 ;  /* 0x0000000700007c02 */ /* 0x000fce0008000f00 */
.L_x_171:
[----:B-1----:R1:W3:Y:S02]  /*8740*/  SYNCS.PHASECHK.TRANS64.TRYWAIT P0, [R0+URZ+0x70], R3 ;  /* 0x00007003000075a7 */ /* 0x0022e400080011ff */
[----:B---3--:R-:W-:Y:S05]  /*8750*/  @!P0 NANOSLEEP.SYNCS 0x989680 ;  /* 0x009896800000895d */ /* 0x008fea0003900000 */
[----:B------:R-:W3:Y:S02]  /*8760*/  @!P0 SYNCS.PHASECHK.TRANS64 P0, [R0+URZ+0x70], R3 ;  /* 0x00007003000085a7 */ /* 0x000ee400080010ff */
[----:B---3--:R-:W-:Y:S05]  /*8770*/  @!P0 BRA `(.L_x_171) ;  /* 0xfffffffc00f08947 */ /* 0x008fea000383ffff */
[----:B------:R-:W-:Y:S05]  /*8780*/  BRA `(.L_x_172) ;  /* 0xffffffc000747947 */ /* 0x000fea000383ffff */
.L_x_81:
[----:B-1----:R-:W-:-:S07]  /*8790*/  MOV R0, UR7 ;  /* 0x0000000700007c02 */ /* 0x002fce0008000f00 */
.L_x_173:
[----:B-1----:R1:W3:Y:S02]  /*87a0*/  SYNCS.PHASECHK.TRANS64.TRYWAIT P0, [R0+URZ+0x78], R3 ;  /* 0x00007803000075a7 */ /* 0x0022e400080011ff */
[----:B---3--:R-:W-:Y:S05]  /*87b0*/  @!P0 NANOSLEEP.SYNCS 0x989680 ;  /* 0x009896800000895d */ /* 0x008fea0003900000 */
[----:B------:R-:W3:Y:S02]  /*87c0*/  @!P0 SYNCS.PHASECHK.TRANS64 P0, [R0+URZ+0x78], R3 ;  /* 0x00007803000085a7 */ /* 0x000ee400080010ff */
[----:B---3--:R-:W-:Y:S05]  /*87d0*/  @!P0 BRA `(.L_x_173) ;  /* 0xfffffffc00f08947 */ /* 0x008fea000383ffff */
[----:B------:R-:W-:Y:S05]  /*87e0*/  BRA `(.L_x_174) ;  /* 0xffffffc000647947 */ /* 0x000fea000383ffff */
.L_x_82:
[----:B-1----:R-:W-:-:S07]  /*87f0*/  MOV R0, UR7 ;  /* 0x0000000700007c02 */ /* 0x002fce0008000f00 */
.L_x_175:
[----:B-1----:R1:W3:Y:S02]  /*8800*/  SYNCS.PHASECHK.TRANS64.TRYWAIT P0, [R0+URZ+0x80], R3 ;  /* 0x00008003000075a7 */ /* 0x0022e400080011ff */
[----:B---3--:R-:W-:Y:S05]  /*8810*/  @!P0 NANOSLEEP.SYNCS 0x989680 ;  /* 0x009896800000895d */ /* 0x008fea0003900000 */
[----:B------:R-:W3:Y:S02]  /*8820*/  @!P0 SYNCS.PHASECHK.TRANS64 P0, [R0+URZ+0x80], R3 ;  /* 0x00008003000085a7 */ /* 0x000ee400080010ff */
[----:B---3--:R-:W-:Y:S05]  /*8830*/  @!P0 BRA `(.L_x_175) ;  /* 0xfffffffc00f08947 */ /* 0x008fea000383ffff */
[----:B------:R-:W-:Y:S05]  /*8840*/  BRA `(.L_x_176) ;  /* 0xffffffc000547947 */ /* 0x000fea000383ffff */
.L_x_84:
[----:B--2---:R2:W4:Y:S02]  /*8850*/  SYNCS.PHASECHK.TRANS64.TRYWAIT P0, [R0+URZ+0xa0], R3 ;  /* 0x0000a003000075a7 */ /* 0x00452400080011ff */
[----:B----4-:R-:W-:Y:S05]  /*8860*/  @!P0 NANOSLEEP.SYNCS 0x989680 ;  /* 0x009896800000895d */ /* 0x010fea0003900000 */
[----:B------:R-:W4:Y:S02]  /*8870*/  @!P0 SYNCS.PHASECHK.TRANS64 P0, [R0+URZ+0xa0], R3 ;  /* 0x0000a003000085a7 */ /* 0x000f2400080010ff */
[----:B----4-:R-:W-:Y:S05]  /*8880*/  @!P0 BRA `(.L_x_84) ;  /* 0xfffffffc00f08947 */ /* 0x010fea000383ffff */
[----:B------:R-:W-:Y:S05]  /*8890*/  BRA `(.L_x_177) ;  /* 0xffffffc400287947 */ /* 0x000fea000383ffff */
.L_x_95:
[----:B-1----:R-:W-:Y:S04]  /*88a0*/  MOV R2, UR48 ;  /* 0x0000003000027c02 */ /* 0x002fe80008000f00 */
[----:B------:R1:W3:Y:S03]  /*88b0*/  SYNCS.PHASECHK.TRANS64.TRYWAIT P1, [R2+URZ+0x50], R3 ;  /* 0x00005003020075a7 */ /* 0x0002e600080211ff */
[----:B---3--:R-:W-:Y:S05]  /*88c0*/  @!P1 NANOSLEEP.SYNCS 0x989680 ;  /* 0x009896800000995d */ /* 0x008fea0003900000 */
[----:B------:R-:W3:Y:S02]  /*88d0*/  @!P1 SYNCS.PHASECHK.TRANS64 P1, [R2+URZ+0x50], R3 ;  /* 0x00005003020095a7 */ /* 0x000ee400080210ff */
[----:B---3--:R-:W-:Y:S05]  /*88e0*/  @!P1 BRA `(.L_x_95) ;  /* 0xfffffffc00ec9947 */ /* 0x008fea000383ffff */
[----:B------:R-:W-:Y:S05]  /*88f0*/  BRA `(.L_x_94) ;  /* 0xffffffd000347947 */ /* 0x000fea000383ffff */
.L_x_97:
[----:B-1----:R1:W4:Y:S02]  /*8900*/  SYNCS.PHASECHK.TRANS64.TRYWAIT P0, [R79+URZ+0xc0], R0 ;  /* 0x0000c0004f0075a7 */ /* 0x00232400080011ff */
[----:B----4-:R-:W-:Y:S05]  /*8910*/  @!P0 NANOSLEEP.SYNCS 0x989680 ;  /* 0x009896800000895d */ /* 0x010fea0003900000 */
[----:B------:R-:W4:Y:S02]  /*8920*/  @!P0 SYNCS.PHASECHK.TRANS64 P0, [R79+URZ+0xc0], R0 ;  /* 0x0000c0004f0085a7 */ /* 0x000f2400080010ff */
[----:B----4-:R-:W-:Y:S05]  /*8930*/  @!P0 BRA `(.L_x_97) ;  /* 0xfffffffc00f08947 */ /* 0x010fea000383ffff */
[----:B------:R-:W-:Y:S05]  /*8940*/  BRA `(.L_x_96) ;  /* 0xffffffd000587947 */ /* 0x000fea000383ffff */
.L_x_106:
[----:B--2---:R2:W4:Y:S02]  /*8950*/  SYNCS.PHASECHK.TRANS64.TRYWAIT P0, [R3+URZ+0x50], R0 ;  /* 0x00005000030075a7 */ /* 0x00452400080011ff */
[----:B----4-:R-:W-:Y:S05]  /*8960*/  @!P0 NANOSLEEP.SYNCS 0x989680 ;  /* 0x009896800000895d */ /* 0x010fea0003900000 */
[----:B------:R-:W4:Y:S02]  /*8970*/  @!P0 SYNCS.PHASECHK.TRANS64 P0, [R3+URZ+0x50], R0 ;  /* 0x00005000030085a7 */ /* 0x000f2400080010ff */
[----:B----4-:R-:W-:Y:S05]  /*8980*/  @!P0 BRA `(.L_x_106) ;  /* 0xfffffffc00f08947 */ /* 0x010fea000383ffff */
[----:B------:R-:W-:Y:S05]  /*8990*/  BRA `(.L_x_105) ;  /* 0xffffffd800447947 */ /* 0x000fea000383ffff */
.L_x_114:
[----:B--2---:R2:W4:Y:S02]  /*89a0*/  SYNCS.PHASECHK.TRANS64.TRYWAIT P0, [R83+URZ+0x50], R4 ;  /* 0x00005004530075a7 */ /* 0x00452400080011ff */
[----:B----4-:R-:W-:Y:S05]  /*89b0*/  @!P0 NANOSLEEP.SYNCS 0x989680 ;  /* 0x009896800000895d */ /* 0x010fea0003900000 */
[----:B------:R-:W4:Y:S02]  /*89c0*/  @!P0 SYNCS.PHASECHK.TRANS64 P0, [R83+URZ+0x50], R4 ;  /* 0x00005004530085a7 */ /* 0x000f2400080010ff */
[----:B----4-:R-:W-:Y:S05]  /*89d0*/  @!P0 BRA `(.L_x_114) ;  /* 0xfffffffc00f08947 */ /* 0x010fea000383ffff */
[----:B------:R-:W-:Y:S05]  /*89e0*/  BRA `(.L_x_113) ;  /* 0xffffffe000507947 */ /* 0x000fea000383ffff */
.L_x_122:
[----:B--2---:R2:W4:Y:S02]  /*89f0*/  SYNCS.PHASECHK.TRANS64.TRYWAIT P0, [R88+URZ+0x50], R3 ;  /* 0x00005003580075a7 */ /* 0x00452400080011ff */
[----:B----4-:R-:W-:Y:S05]  /*8a00*/  @!P0 NANOSLEEP.SYNCS 0x989680 ;  /* 0x009896800000895d */ /* 0x010fea0003900000 */
[----:B------:R-:W4:Y:S02]  /*8a10*/  @!P0 SYNCS.PHASECHK.TRANS64 P0, [R88+URZ+0x50], R3 ;  /* 0x00005003580085a7 */ /* 0x000f2400080010ff */
[----:B----4-:R-:W-:Y:S05]  /*8a20*/  @!P0 BRA `(.L_x_122) ;  /* 0xfffffffc00f08947 */ /* 0x010fea000383ffff */
[----:B------:R-:W-:Y:S05]  /*8a30*/  BRA `(.L_x_121) ;  /* 0xffffffe8005c7947 */ /* 0x000fea000383ffff */
        .weak           $__internal_0_$__cuda_sm10x_tcgen05_guardrail_trap_col_being_dealloced_not_returned_by_alloc
        .type           $__internal_0_$__cuda_sm10x_tcgen05_guardrail_trap_col_being_dealloced_not_returned_by_alloc,@function
        .size           $__internal_0_$__cuda_sm10x_tcgen05_guardrail_trap_col_being_dealloced_not_returned_by_alloc,($__internal_1_$__cuda_sm10x_tcgen05_guardrail_trap_phase_invalid_during_alloc - $__internal_0_$__cuda_sm10x_tcgen05_guardrail_trap_col_being_dealloced_not_returned_by_alloc)
$__internal_0_$__cuda_sm10x_tcgen05_guardrail_trap_col_being_dealloced_not_returned_by_alloc:
[----:B------:R-:W-:Y:S05]  /*8a40*/  BPT.TRAP 0x1 ;  /* 0x000000040000795c */ /* 0x000fea0000300000 */
[----:B------:R-:W-:-:S04]  /*8a50*/  HFMA2 R3, -RZ, RZ, 0, 0 ;  /* 0x00000000ff037431 */ /* 0x000fc800000001ff */
[----:B------:R-:W-:Y:S05]  /*8a60*/  RET.REL.NODEC R2 `(_ZN7cutlass13device_kernelINS_4gemm6kernel13GemmUniversalIN4cute5tupleIJiiiiEEENS1_10collective13CollectiveMmaINS1_35MainloopSm100TmaUmmaWarpSpecializedILi5ELi2ELi4ENS5_IJNS4_1CILi1EEESB_SB_EEEEENS5_IJNSA_ILi64EEENSA_ILi128EEENSA_ILi32EEEEEENS_10bfloat16_tENS5_IJlSB_lEEESI_SJ_NS4_8TiledMMAINS4_8MMA_AtomIJNS4_20SM100_MMA_F16BF16_SSISI_SI_fLi64ELi128ELNS4_4UMMA5MajorE0ELSO_0ELNSN_7ScaleInE0ELSP_0EEEEEENS4_6LayoutISC_NS5_IJNSA_ILi0EEEST_ST_EEEEENS5_IJNS4_10UnderscoreESW_SW_EEEEENS4_13SM90_TMA_LOADENS4_14ComposedLayoutINS4_7SwizzleILi2ELi4ELi3EEENS4_18smem_ptr_flag_bitsILi16EEENSS_INS5_IJNSA_ILi8EEESG_EEENS5_IJSG_SB_EEEEEEEvNS4_8identityESZ_S19_vS1A_EENS_8epilogue10collective18CollectiveEpilogueINS1C_23Sm100TmaWarpSpecializedILi4ELi2ELi16ELb1ELb0EEEJSH_NS5_IJNSS_ISE_SB_EENSS_ISG_SB_EEEEESI_SJ_SI_SJ_NS1C_6fusion15FusionCallbacksIS1G_NS1K_17LinearCombinationISI_fSI_fLNS_15FloatRoundStyleE2EEESH_S1J_JEEENS4_5SM1004TMEM4LOAD26SM100_TMEM_LOAD_16dp256b4xESZ_S19_NS4_17SM75_U32x4_LDSM_NENS4_14SM90_TMA_STOREES19_NS4_17SM90_U32x4_STSM_NENS4_39AutoVectorizingCopyWithAssumedAlignmentILi128EEEEEEvvEEEEvNT_6ParamsE) ;  /* 0xffffff7402647950 */ /* 0x000fea0003c3ffff */
        .weak           $__internal_1_$__cuda_sm10x_tcgen05_guardrail_trap_phase_invalid_during_alloc
        .type           $__internal_1_$__cuda_sm10x_tcgen05_guardrail_trap_phase_invalid_during_alloc,@function
        .size           $__internal_1_$__cuda_sm10x_tcgen05_guardrail_trap_phase_invalid_during_alloc,($__internal_2_$__cuda_sm10x_tcgen05_guardrail_trap_unallocated_columns_being_dealloced - $__internal_1_$__cuda_sm10x_tcgen05_guardrail_trap_phase_invalid_during_alloc)
$__internal_1_$__cuda_sm10x_tcgen05_guardrail_trap_phase_invalid_during_alloc:
[----:B------:R-:W-:Y:S05]  /*8a70*/  BPT.TRAP 0x1 ;  /* 0x000000040000795c */ /* 0x000fea0000300000 */
[----:B------:R-:W-:-:S04]  /*8a80*/  MOV R3, 0x0 ;  /* 0x0000000000037802 */ /* 0x000fc80000000f00 */
[----:B------:R-:W-:Y:S05]  /*8a90*/  RET.REL.NODEC R2 `(_ZN7cutlass13device_kernelINS_4gemm6kernel13GemmUniversalIN4cute5tupleIJiiiiEEENS1_10collective13CollectiveMmaINS1_35MainloopSm100TmaUmmaWarpSpecializedILi5ELi2ELi4ENS5_IJNS4_1CILi1EEESB_SB_EEEEENS5_IJNSA_ILi64EEENSA_ILi128EEENSA_ILi32EEEEEENS_10bfloat16_tENS5_IJlSB_lEEESI_SJ_NS4_8TiledMMAINS4_8MMA_AtomIJNS4_20SM100_MMA_F16BF16_SSISI_SI_fLi64ELi128ELNS4_4UMMA5MajorE0ELSO_0ELNSN_7ScaleInE0ELSP_0EEEEEENS4_6LayoutISC_NS5_IJNSA_ILi0EEEST_ST_EEEEENS5_IJNS4_10UnderscoreESW_SW_EEEEENS4_13SM90_TMA_LOADENS4_14ComposedLayoutINS4_7SwizzleILi2ELi4ELi3EEENS4_18smem_ptr_flag_bitsILi16EEENSS_INS5_IJNSA_ILi8EEESG_EEENS5_IJSG_SB_EEEEEEEvNS4_8identityESZ_S19_vS1A_EENS_8epilogue10collective18CollectiveEpilogueINS1C_23Sm100TmaWarpSpecializedILi4ELi2ELi16ELb1ELb0EEEJSH_NS5_IJNSS_ISE_SB_EENSS_ISG_SB_EEEEESI_SJ_SI_SJ_NS1C_6fusion15FusionCallbacksIS1G_NS1K_17LinearCombinationISI_fSI_fLNS_15FloatRoundStyleE2EEESH_S1J_JEEENS4_5SM1004TMEM4LOAD26SM100_TMEM_LOAD_16dp256b4xESZ_S19_NS4_17SM75_U32x4_LDSM_NENS4_14SM90_TMA_STOREES19_NS4_17SM90_U32x4_STSM_NENS4_39AutoVectorizingCopyWithAssumedAlignmentILi128EEEEEEvvEEEEvNT_6ParamsE) ;  /* 0xffffff7402587950 */ /* 0x000fea0003c3ffff */
        .weak           $__internal_2_$__cuda_sm10x_tcgen05_guardrail_trap_unallocated_columns_being_dealloced
        .type           $__internal_2_$__cuda_sm10x_tcgen05_guardrail_trap_unallocated_columns_being_dealloced,@function
        .size           $__internal_2_$__cuda_sm10x_tcgen05_guardrail_trap_unallocated_columns_being_dealloced,(.L_x_179 - $__internal_2_$__cuda_sm10x_tcgen05_guardrail_trap_unallocated_columns_being_dealloced)
$__internal_2_$__cuda_sm10x_tcgen05_guardrail_trap_unallocated_columns_being_dealloced:
[----:B------:R-:W-:Y:S05]  /*8aa0*/  BPT.TRAP 0x1 ;  /* 0x000000040000795c */ /* 0x000fea0000300000 */
[----:B------:R-:W-:-:S04]  /*8ab0*/  HFMA2 R3, -RZ, RZ, 0, 0 ;  /* 0x00000000ff037431 */ /* 0x000fc800000001ff */
[----:B------:R-:W-:Y:S05]  /*8ac0*/  RET.REL.NODEC R2 `(_ZN7cutlass13device_kernelINS_4gemm6kernel13GemmUniversalIN4cute5tupleIJiiiiEEENS1_10collective13CollectiveMmaINS1_35MainloopSm100TmaUmmaWarpSpecializedILi5ELi2ELi4ENS5_IJNS4_1CILi1EEESB_SB_EEEEENS5_IJNSA_ILi64EEENSA_ILi128EEENSA_ILi32EEEEEENS_10bfloat16_tENS5_IJlSB_lEEESI_SJ_NS4_8TiledMMAINS4_8MMA_AtomIJNS4_20SM100_MMA_F16BF16_SSISI_SI_fLi64ELi128ELNS4_4UMMA5MajorE0ELSO_0ELNSN_7ScaleInE0ELSP_0EEEEEENS4_6LayoutISC_NS5_IJNSA_ILi0EEEST_ST_EEEEENS5_IJNS4_10UnderscoreESW_SW_EEEEENS4_13SM90_TMA_LOADENS4_14ComposedLayoutINS4_7SwizzleILi2ELi4ELi3EEENS4_18smem_ptr_flag_bitsILi16EEENSS_INS5_IJNSA_ILi8EEESG_EEENS5_IJSG_SB_EEEEEEEvNS4_8identityESZ_S19_vS1A_EENS_8epilogue10collective18CollectiveEpilogueINS1C_23Sm100TmaWarpSpecializedILi4ELi2ELi16ELb1ELb0EEEJSH_NS5_IJNSS_ISE_SB_EENSS_ISG_SB_EEEEESI_SJ_SI_SJ_NS1C_6fusion15FusionCallbacksIS1G_NS1K_17LinearCombinationISI_fSI_fLNS_15FloatRoundStyleE2EEESH_S1J_JEEENS4_5SM1004TMEM4LOAD26SM100_TMEM_LOAD_16dp256b4xESZ_S19_NS4_17SM75_U32x4_LDSM_NENS4_14SM90_TMA_STOREES19_NS4_17SM90_U32x4_STSM_NENS4_39AutoVectorizingCopyWithAssumedAlignmentILi128EEEEEEvvEEEEvNT_6ParamsE) ;  /* 0xffffff74024c7950 */ /* 0x000fea0003c3ffff */
.L_x_178:
[----:B------:R-:W-:-:S00]  /*8ad0*/  BRA `(.L_x_178) ;  /* 0xfffffffc00fc7947 */ /* 0x000fc0000383ffff */
[----:B------:R-:W-:-:S00]  /*8ae0*/  NOP ;  /* 0x0000000000007918 */ /* 0x000fc00000000000 */
        /* <DEDUP_REMOVED lines=9> */
.L_x_179:


//--------------------- .nv.global.init           --------------------------
	.section	.nv.global.init,"aw",@progbits
.nv.global.init:
	.type		$str$27,@object
	.size		$str$27,($str$28 - $str$27)
$str$27:
        /*0000*/ 	.byte	0x28, 0x61, 0x64, 0x64, 0x72, 0x65, 0x73, 0x73, 0x20, 0x26, 0x20, 0x6d, 0x61, 0x73, 0x6b, 0x29
        /*0010*/ 	.byte	0x20, 0x3d, 0x3d, 0x20, 0x30, 0x00
	.type		$str$28,@object
	.size		$str$28,($str$26 - $str$28)
$str$28:
        /*0016*/ 	.byte	0x2f, 0x74, 0x6d, 0x70, 0x2f, 0x63, 0x75, 0x74, 0x6c, 0x61, 0x73, 0x73, 0x5f, 0x73, 0x77, 0x65
        /*0026*/ 	.byte	0x65, 0x70, 0x5f, 0x73, 0x72, 0x63, 0x2f, 0x69, 0x6e, 0x63, 0x6c, 0x75, 0x64, 0x65, 0x2f, 0x63
        /*0036*/ 	.byte	0x75, 0x74, 0x65, 0x2f, 0x70, 0x6f, 0x69, 0x6e, 0x74, 0x65, 0x72, 0x5f, 0x66, 0x6c, 0x61, 0x67
        /*0046*/ 	.byte	0x67, 0x65, 0x64, 0x2e, 0x68, 0x70, 0x70, 0x00
	.type		$str$26,@object
	.size		$str$26,($str$25 - $str$26)
$str$26:
        /*004e*/ 	.byte	0x2f, 0x74, 0x6d, 0x70, 0x2f, 0x63, 0x75, 0x74, 0x6c, 0x61, 0x73, 0x73, 0x5f, 0x73, 0x77, 0x65
        /*005e*/ 	.byte	0x65, 0x70, 0x5f, 0x73, 0x72, 0x63, 0x2f, 0x69, 0x6e, 0x63, 0x6c, 0x75, 0x64, 0x65, 0x2f, 0x63
        /*006e*/ 	.byte	0x75, 0x74, 0x65, 0x2f, 0x61, 0x74, 0x6f, 0x6d, 0x2f, 0x63, 0x6f, 0x70, 0x79, 0x5f, 0x74, 0x72
        /*007e*/ 	.byte	0x61, 0x69, 0x74, 0x73, 0x5f, 0x73, 0x6d, 0x31, 0x30, 0x30, 0x2e, 0x68, 0x70, 0x70, 0x00
	.type		$str$25,@object
	.size		$str$25,(__unnamed_1 - $str$25)
$str$25:
        /*008d*/ 	.byte	0x28, 0x28, 0x75, 0x69, 0x6e, 0x74, 0x33, 0x32, 0x5f, 0x74, 0x28, 0x74, 0x68, 0x72, 0x65, 0x61
        /*009d*/ 	.byte	0x64, 0x49, 0x64, 0x78, 0x2e, 0x78, 0x29, 0x20, 0x2f, 0x20, 0x33, 0x32, 0x29, 0x20, 0x25, 0x20
        /*00ad*/ 	.byte	0x34, 0x29, 0x20, 0x3d, 0x3d, 0x20, 0x28, 0x28, 0x28, 0x74, 0x6d, 0x65, 0x6d, 0x5f, 0x61, 0x64
        /*00bd*/ 	.byte	0x64, 0x72, 0x20, 0x3e, 0x3e, 0x20, 0x31, 0x36, 0x29, 0x20, 0x2f, 0x20, 0x33, 0x32, 0x29, 0x20
        /*00cd*/ 	.byte	0x25, 0x20, 0x34, 0x29, 0x00
	.type		__unnamed_1,@object
	.size		__unnamed_1,(__unnamed_2 - __unnamed_1)
__unnamed_1:
        /*00d2*/ 	.byte	0x61, 0x75, 0x74, 0x6f, 0x20, 0x63, 0x75, 0x74, 0x65, 0x3a, 0x3a, 0x61, 0x73, 0x5f, 0x70, 0x6f
        /* <DEDUP_REMOVED lines=24> */
        /*0262*/ 	.byte	0x30, 0x34, 0x38, 0x3e, 0x3e, 0x3e, 0x3e, 0x5d, 0x00
	.type		__unnamed_2,@object
	.size		__unnamed_2,(.L_2 - __unnamed_2)
__unnamed_2:
        /* <DEDUP_REMOVED lines=45> */
        /*053b*/ 	.byte	0x3e, 0x3e, 0x3e, 0x5d, 0x00
.L_2:


//--------------------- .nv.shared._ZN7cutlass13device_kernelINS_4gemm6kernel13GemmUniversalIN4cute5tupleIJiiiiEEENS1_10collective13CollectiveMmaINS1_35MainloopSm100TmaUmmaWarpSpecializedILi5ELi2ELi4ENS5_IJNS4_1CILi1EEESB_SB_EEEEENS5_IJNSA_ILi64EEENSA_ILi128EEENSA_ILi32EEEEEENS_10bfloat16_tENS5_IJlSB_lEEESI_SJ_NS4_8TiledMMAINS4_8MMA_AtomIJNS4_20SM100_MMA_F16BF16_SSISI_SI_fLi64ELi128ELNS4_4UMMA5MajorE0ELSO_0ELNSN_7ScaleInE0ELSP_0EEEEEENS4_6LayoutISC_NS5_IJNSA_ILi0EEEST_ST_EEEEENS5_IJNS4_10UnderscoreESW_SW_EEEEENS4_13SM90_TMA_LOADENS4_14ComposedLayoutINS4_7SwizzleILi2ELi4ELi3EEENS4_18smem_ptr_flag_bitsILi16EEENSS_INS5_IJNSA_ILi8EEESG_EEENS5_IJSG_SB_EEEEEEEvNS4_8identityESZ_S19_vS1A_EENS_8epilogue10collective18CollectiveEpilogueINS1C_23Sm100TmaWarpSpecializedILi4ELi2ELi16ELb1ELb0EEEJSH_NS5_IJNSS_ISE_SB_EENSS_ISG_SB_EEEEESI_SJ_SI_SJ_NS1C_6fusion15FusionCallbacksIS1G_NS1K_17LinearCombinationISI_fSI_fLNS_15FloatRoundStyleE2EEESH_S1J_JEEENS4_5SM1004TMEM4LOAD26SM100_TMEM_LOAD_16dp256b4xESZ_S19_NS4_17SM75_U32x4_LDSM_NENS4_14SM90_TMA_STOREES19_NS4_17SM90_U32x4_STSM_NENS4_39AutoVectorizingCopyWithAssumedAlignmentILi128EEEEEEvvEEEEvNT_6ParamsE --------------------------
	.section	.nv.shared._ZN7cutlass13device_kernelINS_4gemm6kernel13GemmUniversalIN4cute5tupleIJiiiiEEENS1_10collective13CollectiveMmaINS1_35MainloopSm100TmaUmmaWarpSpecializedILi5ELi2ELi4ENS5_IJNS4_1CILi1EEESB_SB_EEEEENS5_IJNSA_ILi64EEENSA_ILi128EEENSA_ILi32EEEEEENS_10bfloat16_tENS5_IJlSB_lEEESI_SJ_NS4_8TiledMMAINS4_8MMA_AtomIJNS4_20SM100_MMA_F16BF16_SSISI_SI_fLi64ELi128ELNS4_4UMMA5MajorE0ELSO_0ELNSN_7ScaleInE0ELSP_0EEEEEENS4_6LayoutISC_NS5_IJNSA_ILi0EEEST_ST_EEEEENS5_IJNS4_10UnderscoreESW_SW_EEEEENS4_13SM90_TMA_LOADENS4_14ComposedLayoutINS4_7SwizzleILi2ELi4ELi3EEENS4_18smem_ptr_flag_bitsILi16EEENSS_INS5_IJNSA_ILi8EEESG_EEENS5_IJSG_SB_EEEEEEEvNS4_8identityESZ_S19_vS1A_EENS_8epilogue10collective18CollectiveEpilogueINS1C_23Sm100TmaWarpSpecializedILi4ELi2ELi16ELb1ELb0EEEJSH_NS5_IJNSS_ISE_SB_EENSS_ISG_SB_EEEEESI_SJ_SI_SJ_NS1C_6fusion15FusionCallbacksIS1G_NS1K_17LinearCombinationISI_fSI_fLNS_15FloatRoundStyleE2EEESH_S1J_JEEENS4_5SM1004TMEM4LOAD26SM100_TMEM_LOAD_16dp256b4xESZ_S19_NS4_17SM75_U32x4_LDSM_NENS4_14SM90_TMA_STOREES19_NS4_17SM90_U32x4_STSM_NENS4_39AutoVectorizingCopyWithAssumedAlignmentILi128EEEEEEvvEEEEvNT_6ParamsE,"aw",@nobits
	.sectionflags	@""
	.align	16
	.zero		1024


//--------------------- .nv.shared.reserved.0     --------------------------
	.section	.nv.shared.reserved.0,"aw",@nobits
	.weak		__nv_reservedSMEM_offset_0_alias
	.size		__nv_reservedSMEM_offset_0_alias, 0, 64
	.other		__nv_reservedSMEM_offset_0_alias,@"STO_CUDA_RESERVED_SHARED STV_DEFAULT"
__nv_reservedSMEM_offset_0_alias:
	.zero		0
.nv.shared.reserved.0:
	.zero		64
	.weak		__nv_reservedSMEM_tcgen05_partition
	.type		__nv_reservedSMEM_tcgen05_partition,@object
	.size		__nv_reservedSMEM_tcgen05_partition,(.L_0 - __nv_reservedSMEM_tcgen05_partition)
__nv_reservedSMEM_tcgen05_partition:
	.zero		32
.L_0:


//--------------------- .nv.global                --------------------------
	.section	.nv.global,"aw",@nobits
.nv.global:
	.type		_ZN40_INTERNAL_a6d29efb_4_k_cu_f806c341_359304cute1_E,@object
	.size		_ZN40_INTERNAL_a6d29efb_4_k_cu_f806c341_359304cute1_E,(_ZN40_INTERNAL_a6d29efb_4_k_cu_f806c341_359304cuda3std3__45__cpo6cbeginE - _ZN40_INTERNAL_a6d29efb_4_k_cu_f806c341_359304cute1_E)
_ZN40_INTERNAL_a6d29efb_4_k_cu_f806c341_359304cute1_E:
	.zero		1
	.type		_ZN40_INTERNAL_a6d29efb_4_k_cu_f806c341_359304cuda3std3__45__cpo6cbeginE,@object
	.size		_ZN40_INTERNAL_a6d29efb_4_k_cu_f806c341_359304cuda3std3__45__cpo6cbeginE,(_ZN40_INTERNAL_a6d29efb_4_k_cu_f806c341_359304cuda3std3__48in_placeE - _ZN40_INTERNAL_a6d29efb_4_k_cu_f806c341_359304cuda3std3__45__cpo6cbeginE)
_ZN40_INTERNAL_a6d29efb_4_k_cu_f806c341_359304cuda3std3__45__cpo6cbeginE:
	.zero		1
	.type		_ZN40_INTERNAL_a6d29efb_4_k_cu_f806c341_359304cuda3std3__48in_placeE,@object
	.size		_ZN40_INTERNAL_a6d29efb_4_k_cu_f806c341_359304cuda3std3__48in_placeE,(_ZN40_INTERNAL_a6d29efb_4_k_cu_f806c341_359304cuda3std6ranges3__45__cpo9iter_moveE - _ZN40_INTERNAL_a6d29efb_4_k_cu_f806c341_359304cuda3std3__48in_placeE)
_ZN40_INTERNAL_a6d29efb_4_k_cu_f806c341_359304cuda3std3__48in_placeE:
	.zero		1
	.type		_ZN40_INTERNAL_a6d29efb_4_k_cu_f806c341_359304cuda3std6ranges3__45__cpo9iter_moveE,@object
	.size		_ZN40_INTERNAL_a6d29efb_4_k_cu_f806c341_359304cuda3std6ranges3__45__cpo9iter_moveE,(_ZN40_INTERNAL_a6d29efb_4_k_cu_f806c341_359304cuda3std3__45__cpo5beginE - _ZN40_INTERNAL_a6d29efb_4_k_cu_f806c341_359304cuda3std6ranges3__45__cpo9iter_moveE)
_ZN40_INTERNAL_a6d29efb_4_k_cu_f806c341_359304cuda3std6ranges3__45__cpo9iter_moveE:
	.zero		1
	.type		_ZN40_INTERNAL_a6d29efb_4_k_cu_f806c341_359304cuda3std3__45__cpo5beginE,@object
	.size		_ZN40_INTERNAL_a6d29efb_4_k_cu_f806c341_359304cuda3std3__45__cpo5beginE,(_ZN40_INTERNAL_a6d29efb_4_k_cu_f806c341_359304cuda3std3__442_GLOBAL__N__a6d29efb_4_k_cu_f806c341_359306ignoreE - _ZN40_INTERNAL_a6d29efb_4_k_cu_f806c341_359304cuda3std3__45__cpo5beginE)
_ZN40_INTERNAL_a6d29efb_4_k_cu_f806c341_359304cuda3std3__45__cpo5beginE:
	.zero		1
	.type		_ZN40_INTERNAL_a6d29efb_4_k_cu_f806c341_359304cuda3std3__442_GLOBAL__N__a6d29efb_4_k_cu_f806c341_359306ignoreE,@object
	.size		_ZN40_INTERNAL_a6d29efb_4_k_cu_f806c341_359304cuda3std3__442_GLOBAL__N__a6d29efb_4_k_cu_f806c341_359306ignoreE,(_ZN40_INTERNAL_a6d29efb_4_k_cu_f806c341_359304cute7productE - _ZN40_INTERNAL_a6d29efb_4_k_cu_f806c341_359304cuda3std3__442_GLOBAL__N__a6d29efb_4_k_cu_f806c341_359306ignoreE)
_ZN40_INTERNAL_a6d29efb_4_k_cu_f806c341_359304cuda3std3__442_GLOBAL__N__a6d29efb_4_k_cu_f806c341_359306ignoreE:
	.zero		1
	.type		_ZN40_INTERNAL_a6d29efb_4_k_cu_f806c341_359304cute7productE,@object
	.size		_ZN40_INTERNAL_a6d29efb_4_k_cu_f806c341_359304cute7productE,(_ZN40_INTERNAL_a6d29efb_4_k_cu_f806c341_359304cuda3std3__45__cpo3endE - _ZN40_INTERNAL_a6d29efb_4_k_cu_f806c341_359304cute7productE)
_ZN40_INTERNAL_a6d29efb_4_k_cu_f806c341_359304cute7productE:
	.zero		1
	.type		_ZN40_INTERNAL_a6d29efb_4_k_cu_f806c341_359304cuda3std3__45__cpo3endE,@object
	.size		_ZN40_INTERNAL_a6d29efb_4_k_cu_f806c341_359304cuda3std3__45__cpo3endE,(_ZN40_INTERNAL_a6d29efb_4_k_cu_f806c341_359304cuda3std3__419piecewise_constructE - _ZN40_INTERNAL_a6d29efb_4_k_cu_f806c341_359304cuda3std3__45__cpo3endE)
_ZN40_INTERNAL_a6d29efb_4_k_cu_f806c341_359304cuda3std3__45__cpo3endE:
	.zero		1
	.type		_ZN40_INTERNAL_a6d29efb_4_k_cu_f806c341_359304cuda3std3__419piecewise_constructE,@object
	.size		_ZN40_INTERNAL_a6d29efb_4_k_cu_f806c341_359304cuda3std3__419piecewise_constructE,(_ZN40_INTERNAL_a6d29efb_4_k_cu_f806c341_359304cuda3std3__45__cpo4cendE - _ZN40_INTERNAL_a6d29efb_4_k_cu_f806c341_359304cuda3std3__419piecewise_constructE)
_ZN40_INTERNAL_a6d29efb_4_k_cu_f806c341_359304cuda3std3__419piecewise_constructE:
	.zero		1
	.type		_ZN40_INTERNAL_a6d29efb_4_k_cu_f806c341_359304cuda3std3__45__cpo4cendE,@object
	.size		_ZN40_INTERNAL_a6d29efb_4_k_cu_f806c341_359304cuda3std3__45__cpo4cendE,(_ZN40_INTERNAL_a6d29efb_4_k_cu_f806c341_359304cuda3std6ranges3__45__cpo4swapE - _ZN40_INTERNAL_a6d29efb_4_k_cu_f806c341_359304cuda3std3__45__cpo4cendE)
_ZN40_INTERNAL_a6d29efb_4_k_cu_f806c341_359304cuda3std3__45__cpo4cendE:
	.zero		1
	.type		_ZN40_INTERNAL_a6d29efb_4_k_cu_f806c341_359304cuda3std6ranges3__45__cpo4swapE,@object
	.size		_ZN40_INTERNAL_a6d29efb_4_k_cu_f806c341_359304cuda3std6ranges3__45__cpo4swapE,(.L_10 - _ZN40_INTERNAL_a6d29efb_4_k_cu_f806c341_359304cuda3std6ranges3__45__cpo4swapE)
_ZN40_INTERNAL_a6d29efb_4_k_cu_f806c341_359304cuda3std6ranges3__45__cpo4swapE:
	.zero		1
.L_10:


//--------------------- .nv.constant0._ZN7cutlass13device_kernelINS_4gemm6kernel13GemmUniversalIN4cute5tupleIJiiiiEEENS1_10collective13CollectiveMmaINS1_35MainloopSm100TmaUmmaWarpSpecializedILi5ELi2ELi4ENS5_IJNS4_1CILi1EEESB_SB_EEEEENS5_IJNSA_ILi64EEENSA_ILi128EEENSA_ILi32EEEEEENS_10bfloat16_tENS5_IJlSB_lEEESI_SJ_NS4_8TiledMMAINS4_8MMA_AtomIJNS4_20SM100_MMA_F16BF16_SSISI_SI_fLi64ELi128ELNS4_4UMMA5MajorE0ELSO_0ELNSN_7ScaleInE0ELSP_0EEEEEENS4_6LayoutISC_NS5_IJNSA_ILi0EEEST_ST_EEEEENS5_IJNS4_10UnderscoreESW_SW_EEEEENS4_13SM90_TMA_LOADENS4_14ComposedLayoutINS4_7SwizzleILi2ELi4ELi3EEENS4_18smem_ptr_flag_bitsILi16EEENSS_INS5_IJNSA_ILi8EEESG_EEENS5_IJSG_SB_EEEEEEEvNS4_8identityESZ_S19_vS1A_EENS_8epilogue10collective18CollectiveEpilogueINS1C_23Sm100TmaWarpSpecializedILi4ELi2ELi16ELb1ELb0EEEJSH_NS5_IJNSS_ISE_SB_EENSS_ISG_SB_EEEEESI_SJ_SI_SJ_NS1C_6fusion15FusionCallbacksIS1G_NS1K_17LinearCombinationISI_fSI_fLNS_15FloatRoundStyleE2EEESH_S1J_JEEENS4_5SM1004TMEM4LOAD26SM100_TMEM_LOAD_16dp256b4xESZ_S19_NS4_17SM75_U32x4_LDSM_NENS4_14SM90_TMA_STOREES19_NS4_17SM90_U32x4_STSM_NENS4_39AutoVectorizingCopyWithAssumedAlignmentILi128EEEEEEvvEEEEvNT_6ParamsE --------------------------
	.section	.nv.constant0._ZN7cutlass13device_kernelINS_4gemm6kernel13GemmUniversalIN4cute5tupleIJiiiiEEENS1_10collective13CollectiveMmaINS1_35MainloopSm100TmaUmmaWarpSpecializedILi5ELi2ELi4ENS5_IJNS4_1CILi1EEESB_SB_EEEEENS5_IJNSA_ILi64EEENSA_ILi128EEENSA_ILi32EEEEEENS_10bfloat16_tENS5_IJlSB_lEEESI_SJ_NS4_8TiledMMAINS4_8MMA_AtomIJNS4_20SM100_MMA_F16BF16_SSISI_SI_fLi64ELi128ELNS4_4UMMA5MajorE0ELSO_0ELNSN_7ScaleInE0ELSP_0EEEEEENS4_6LayoutISC_NS5_IJNSA_ILi0EEEST_ST_EEEEENS5_IJNS4_10UnderscoreESW_SW_EEEEENS4_13SM90_TMA_LOADENS4_14ComposedLayoutINS4_7SwizzleILi2ELi4ELi3EEENS4_18smem_ptr_flag_bitsILi16EEENSS_INS5_IJNSA_ILi8EEESG_EEENS5_IJSG_SB_EEEEEEEvNS4_8identityESZ_S19_vS1A_EENS_8epilogue10collective18CollectiveEpilogueINS1C_23Sm100TmaWarpSpecializedILi4ELi2ELi16ELb1ELb0EEEJSH_NS5_IJNSS_ISE_SB_EENSS_ISG_SB_EEEEESI_SJ_SI_SJ_NS1C_6fusion15FusionCallbacksIS1G_NS1K_17LinearCombinationISI_fSI_fLNS_15FloatRoundStyleE2EEESH_S1J_JEEENS4_5SM1004TMEM4LOAD26SM100_TMEM_LOAD_16dp256b4xESZ_S19_NS4_17SM75_U32x4_LDSM_NENS4_14SM90_TMA_STOREES19_NS4_17SM90_U32x4_STSM_NENS4_39AutoVectorizingCopyWithAssumedAlignmentILi128EEEEEEvvEEEEvNT_6ParamsE,"a",@progbits
	.sectionflags	@""
	.align	4
.nv.constant0._ZN7cutlass13device_kernelINS_4gemm6kernel13GemmUniversalIN4cute5tupleIJiiiiEEENS1_10collective13CollectiveMmaINS1_35MainloopSm100TmaUmmaWarpSpecializedILi5ELi2ELi4ENS5_IJNS4_1CILi1EEESB_SB_EEEEENS5_IJNSA_ILi64EEENSA_ILi128EEENSA_ILi32EEEEEENS_10bfloat16_tENS5_IJlSB_lEEESI_SJ_NS4_8TiledMMAINS4_8MMA_AtomIJNS4_20SM100_MMA_F16BF16_SSISI_SI_fLi64ELi128ELNS4_4UMMA5MajorE0ELSO_0ELNSN_7ScaleInE0ELSP_0EEEEEENS4_6LayoutISC_NS5_IJNSA_ILi0EEEST_ST_EEEEENS5_IJNS4_10UnderscoreESW_SW_EEEEENS4_13SM90_TMA_LOADENS4_14ComposedLayoutINS4_7SwizzleILi2ELi4ELi3EEENS4_18smem_ptr_flag_bitsILi16EEENSS_INS5_IJNSA_ILi8EEESG_EEENS5_IJSG_SB_EEEEEEEvNS4_8identityESZ_S19_vS1A_EENS_8epilogue10collective18CollectiveEpilogueINS1C_23Sm100TmaWarpSpecializedILi4ELi2ELi16ELb1ELb0EEEJSH_NS5_IJNSS_ISE_SB_EENSS_ISG_SB_EEEEESI_SJ_SI_SJ_NS1C_6fusion15FusionCallbacksIS1G_NS1K_17LinearCombinationISI_fSI_fLNS_15FloatRoundStyleE2EEESH_S1J_JEEENS4_5SM1004TMEM4LOAD26SM100_TMEM_LOAD_16dp256b4xESZ_S19_NS4_17SM75_U32x4_LDSM_NENS4_14SM90_TMA_STOREES19_NS4_17SM90_U32x4_STSM_NENS4_39AutoVectorizingCopyWithAssumedAlignmentILi128EEEEEEvvEEEEvNT_6ParamsE:
	.zero		2944


//--------------------- SYMBOLS --------------------------

	.type		.nv.reservedSmem.offset0,@object
	.size		.nv.reservedSmem.offset0,0x4
	.type		.nv.reservedSmem.cap,@object
	.size		.nv.reservedSmem.cap,0x4
	.type		__assertfail,@function
